//
// Generated by NVIDIA NVVM Compiler
//
// Compiler Build ID: CL-36424714
// Cuda compilation tools, release 13.0, V13.0.88
// Based on NVVM 20.0.0
//

.version 9.0
.target sm_100
.address_size 64

	// .globl	_Z22elementwise_sum_kernelPPKfPfiiii

.visible .entry _Z22elementwise_sum_kernelPPKfPfiiii(
	.param .u64 .ptr .align 1 _Z22elementwise_sum_kernelPPKfPfiiii_param_0,
	.param .u64 .ptr .align 1 _Z22elementwise_sum_kernelPPKfPfiiii_param_1,
	.param .u32 _Z22elementwise_sum_kernelPPKfPfiiii_param_2,
	.param .u32 _Z22elementwise_sum_kernelPPKfPfiiii_param_3,
	.param .u32 _Z22elementwise_sum_kernelPPKfPfiiii_param_4,
	.param .u32 _Z22elementwise_sum_kernelPPKfPfiiii_param_5
)
{
	.reg .pred 	%p<59>;
	.reg .b32 	%r<86>;
	.reg .b32 	%f<205>;
	.reg .b64 	%rd<233>;

	ld.param.u64 	%rd15, [_Z22elementwise_sum_kernelPPKfPfiiii_param_0];
	ld.param.u64 	%rd14, [_Z22elementwise_sum_kernelPPKfPfiiii_param_1];
	ld.param.u32 	%r48, [_Z22elementwise_sum_kernelPPKfPfiiii_param_2];
	ld.param.u32 	%r50, [_Z22elementwise_sum_kernelPPKfPfiiii_param_3];
	ld.param.u32 	%r51, [_Z22elementwise_sum_kernelPPKfPfiiii_param_4];
	ld.param.u32 	%r49, [_Z22elementwise_sum_kernelPPKfPfiiii_param_5];
	cvta.to.global.u64 	%rd1, %rd15;
	mov.u32 	%r52, %ctaid.x;
	mov.u32 	%r53, %ntid.x;
	mov.u32 	%r54, %tid.x;
	mad.lo.s32 	%r1, %r52, %r53, %r54;
	mul.lo.s32 	%r55, %r51, %r50;
	setp.ge.s32 	%p1, %r1, %r55;
	@%p1 bra 	$L__BB0_42;
	ld.global.u64 	%rd16, [%rd1];
	cvta.to.global.u64 	%rd17, %rd16;
	mul.wide.s32 	%rd18, %r1, 4;
	add.s64 	%rd19, %rd17, %rd18;
	ld.global.f32 	%f204, [%rd19];
	setp.lt.s32 	%p2, %r48, 2;
	@%p2 bra 	$L__BB0_41;
	setp.eq.s32 	%p3, %r49, 1;
	@%p3 bra 	$L__BB0_16;
	setp.ne.s32 	%p4, %r49, 0;
	@%p4 bra 	$L__BB0_28;
	add.s32 	%r2, %r48, -1;
	add.s32 	%r62, %r48, -2;
	and.b32  	%r3, %r2, 7;
	setp.lt.u32 	%p28, %r62, 7;
	mov.b32 	%r73, 1;
	@%p28 bra 	$L__BB0_8;
	and.b32  	%r64, %r2, -8;
	neg.s32 	%r71, %r64;
	add.s64 	%rd229, %rd1, 32;
	mov.b32 	%r70, 0;
$L__BB0_6:
	.pragma "nounroll";
	ld.global.u64 	%rd75, [%rd229+-24];
	cvta.to.global.u64 	%rd76, %rd75;
	add.s64 	%rd78, %rd76, %rd18;
	ld.global.f32 	%f82, [%rd78];
	setp.le.f32 	%p29, %f82, %f204;
	selp.f32 	%f83, %f204, %f82, %p29;
	add.f32 	%f84, %f82, %f83;
	ld.global.u64 	%rd79, [%rd229+-16];
	cvta.to.global.u64 	%rd80, %rd79;
	add.s64 	%rd81, %rd80, %rd18;
	ld.global.f32 	%f85, [%rd81];
	setp.le.f32 	%p30, %f85, %f84;
	selp.f32 	%f86, %f84, %f85, %p30;
	add.f32 	%f87, %f85, %f86;
	ld.global.u64 	%rd82, [%rd229+-8];
	cvta.to.global.u64 	%rd83, %rd82;
	add.s64 	%rd84, %rd83, %rd18;
	ld.global.f32 	%f88, [%rd84];
	setp.le.f32 	%p31, %f88, %f87;
	selp.f32 	%f89, %f87, %f88, %p31;
	add.f32 	%f90, %f88, %f89;
	ld.global.u64 	%rd85, [%rd229];
	cvta.to.global.u64 	%rd86, %rd85;
	add.s64 	%rd87, %rd86, %rd18;
	ld.global.f32 	%f91, [%rd87];
	setp.le.f32 	%p32, %f91, %f90;
	selp.f32 	%f92, %f90, %f91, %p32;
	add.f32 	%f93, %f91, %f92;
	ld.global.u64 	%rd88, [%rd229+8];
	cvta.to.global.u64 	%rd89, %rd88;
	add.s64 	%rd90, %rd89, %rd18;
	ld.global.f32 	%f94, [%rd90];
	setp.le.f32 	%p33, %f94, %f93;
	selp.f32 	%f95, %f93, %f94, %p33;
	add.f32 	%f96, %f94, %f95;
	ld.global.u64 	%rd91, [%rd229+16];
	cvta.to.global.u64 	%rd92, %rd91;
	add.s64 	%rd93, %rd92, %rd18;
	ld.global.f32 	%f97, [%rd93];
	setp.le.f32 	%p34, %f97, %f96;
	selp.f32 	%f98, %f96, %f97, %p34;
	add.f32 	%f99, %f97, %f98;
	ld.global.u64 	%rd94, [%rd229+24];
	cvta.to.global.u64 	%rd95, %rd94;
	add.s64 	%rd96, %rd95, %rd18;
	ld.global.f32 	%f100, [%rd96];
	setp.le.f32 	%p35, %f100, %f99;
	selp.f32 	%f101, %f99, %f100, %p35;
	add.f32 	%f102, %f100, %f101;
	ld.global.u64 	%rd97, [%rd229+32];
	cvta.to.global.u64 	%rd98, %rd97;
	add.s64 	%rd99, %rd98, %rd18;
	ld.global.f32 	%f103, [%rd99];
	setp.le.f32 	%p36, %f103, %f102;
	selp.f32 	%f104, %f102, %f103, %p36;
	add.f32 	%f204, %f103, %f104;
	add.s32 	%r71, %r71, 8;
	add.s32 	%r70, %r70, 8;
	add.s64 	%rd229, %rd229, 64;
	setp.ne.s32 	%p37, %r71, 0;
	@%p37 bra 	$L__BB0_6;
	add.s32 	%r73, %r70, 1;
$L__BB0_8:
	setp.eq.s32 	%p38, %r3, 0;
	@%p38 bra 	$L__BB0_41;
	and.b32  	%r11, %r2, 3;
	setp.lt.u32 	%p39, %r3, 4;
	@%p39 bra 	$L__BB0_11;
	mul.wide.u32 	%rd100, %r73, 8;
	add.s64 	%rd101, %rd1, %rd100;
	ld.global.u64 	%rd102, [%rd101];
	cvta.to.global.u64 	%rd103, %rd102;
	add.s64 	%rd105, %rd103, %rd18;
	ld.global.f32 	%f106, [%rd105];
	setp.le.f32 	%p40, %f106, %f204;
	selp.f32 	%f107, %f204, %f106, %p40;
	add.f32 	%f108, %f106, %f107;
	ld.global.u64 	%rd106, [%rd101+8];
	cvta.to.global.u64 	%rd107, %rd106;
	add.s64 	%rd108, %rd107, %rd18;
	ld.global.f32 	%f109, [%rd108];
	setp.le.f32 	%p41, %f109, %f108;
	selp.f32 	%f110, %f108, %f109, %p41;
	add.f32 	%f111, %f109, %f110;
	ld.global.u64 	%rd109, [%rd101+16];
	cvta.to.global.u64 	%rd110, %rd109;
	add.s64 	%rd111, %rd110, %rd18;
	ld.global.f32 	%f112, [%rd111];
	setp.le.f32 	%p42, %f112, %f111;
	selp.f32 	%f113, %f111, %f112, %p42;
	add.f32 	%f114, %f112, %f113;
	ld.global.u64 	%rd112, [%rd101+24];
	cvta.to.global.u64 	%rd113, %rd112;
	add.s64 	%rd114, %rd113, %rd18;
	ld.global.f32 	%f115, [%rd114];
	setp.le.f32 	%p43, %f115, %f114;
	selp.f32 	%f116, %f114, %f115, %p43;
	add.f32 	%f204, %f115, %f116;
	add.s32 	%r73, %r73, 4;
$L__BB0_11:
	setp.eq.s32 	%p44, %r11, 0;
	@%p44 bra 	$L__BB0_41;
	setp.eq.s32 	%p45, %r11, 1;
	@%p45 bra 	$L__BB0_14;
	mul.wide.u32 	%rd115, %r73, 8;
	add.s64 	%rd116, %rd1, %rd115;
	ld.global.u64 	%rd117, [%rd116];
	cvta.to.global.u64 	%rd118, %rd117;
	add.s64 	%rd120, %rd118, %rd18;
	ld.global.f32 	%f118, [%rd120];
	setp.le.f32 	%p46, %f118, %f204;
	selp.f32 	%f119, %f204, %f118, %p46;
	add.f32 	%f120, %f118, %f119;
	ld.global.u64 	%rd121, [%rd116+8];
	cvta.to.global.u64 	%rd122, %rd121;
	add.s64 	%rd123, %rd122, %rd18;
	ld.global.f32 	%f121, [%rd123];
	setp.le.f32 	%p47, %f121, %f120;
	selp.f32 	%f122, %f120, %f121, %p47;
	add.f32 	%f204, %f121, %f122;
	add.s32 	%r73, %r73, 2;
$L__BB0_14:
	and.b32  	%r65, %r2, 1;
	setp.eq.b32 	%p48, %r65, 1;
	not.pred 	%p49, %p48;
	@%p49 bra 	$L__BB0_41;
	mul.wide.u32 	%rd124, %r73, 8;
	add.s64 	%rd125, %rd1, %rd124;
	ld.global.u64 	%rd126, [%rd125];
	cvta.to.global.u64 	%rd127, %rd126;
	add.s64 	%rd129, %rd127, %rd18;
	ld.global.f32 	%f123, [%rd129];
	setp.le.f32 	%p50, %f123, %f204;
	selp.f32 	%f124, %f204, %f123, %p50;
	add.f32 	%f204, %f123, %f124;
	bra.uni 	$L__BB0_41;
$L__BB0_16:
	add.s32 	%r16, %r48, -1;
	add.s32 	%r57, %r48, -2;
	and.b32  	%r17, %r16, 7;
	setp.lt.u32 	%p5, %r57, 7;
	mov.b32 	%r78, 1;
	@%p5 bra 	$L__BB0_20;
	and.b32  	%r59, %r16, -8;
	neg.s32 	%r76, %r59;
	add.s64 	%rd230, %rd1, 32;
	mov.b32 	%r75, 0;
$L__BB0_18:
	.pragma "nounroll";
	ld.global.u64 	%rd20, [%rd230+-24];
	cvta.to.global.u64 	%rd21, %rd20;
	add.s64 	%rd23, %rd21, %rd18;
	ld.global.f32 	%f38, [%rd23];
	setp.ge.f32 	%p6, %f38, %f204;
	selp.f32 	%f39, %f204, %f38, %p6;
	add.f32 	%f40, %f38, %f39;
	ld.global.u64 	%rd24, [%rd230+-16];
	cvta.to.global.u64 	%rd25, %rd24;
	add.s64 	%rd26, %rd25, %rd18;
	ld.global.f32 	%f41, [%rd26];
	setp.ge.f32 	%p7, %f41, %f40;
	selp.f32 	%f42, %f40, %f41, %p7;
	add.f32 	%f43, %f41, %f42;
	ld.global.u64 	%rd27, [%rd230+-8];
	cvta.to.global.u64 	%rd28, %rd27;
	add.s64 	%rd29, %rd28, %rd18;
	ld.global.f32 	%f44, [%rd29];
	setp.ge.f32 	%p8, %f44, %f43;
	selp.f32 	%f45, %f43, %f44, %p8;
	add.f32 	%f46, %f44, %f45;
	ld.global.u64 	%rd30, [%rd230];
	cvta.to.global.u64 	%rd31, %rd30;
	add.s64 	%rd32, %rd31, %rd18;
	ld.global.f32 	%f47, [%rd32];
	setp.ge.f32 	%p9, %f47, %f46;
	selp.f32 	%f48, %f46, %f47, %p9;
	add.f32 	%f49, %f47, %f48;
	ld.global.u64 	%rd33, [%rd230+8];
	cvta.to.global.u64 	%rd34, %rd33;
	add.s64 	%rd35, %rd34, %rd18;
	ld.global.f32 	%f50, [%rd35];
	setp.ge.f32 	%p10, %f50, %f49;
	selp.f32 	%f51, %f49, %f50, %p10;
	add.f32 	%f52, %f50, %f51;
	ld.global.u64 	%rd36, [%rd230+16];
	cvta.to.global.u64 	%rd37, %rd36;
	add.s64 	%rd38, %rd37, %rd18;
	ld.global.f32 	%f53, [%rd38];
	setp.ge.f32 	%p11, %f53, %f52;
	selp.f32 	%f54, %f52, %f53, %p11;
	add.f32 	%f55, %f53, %f54;
	ld.global.u64 	%rd39, [%rd230+24];
	cvta.to.global.u64 	%rd40, %rd39;
	add.s64 	%rd41, %rd40, %rd18;
	ld.global.f32 	%f56, [%rd41];
	setp.ge.f32 	%p12, %f56, %f55;
	selp.f32 	%f57, %f55, %f56, %p12;
	add.f32 	%f58, %f56, %f57;
	ld.global.u64 	%rd42, [%rd230+32];
	cvta.to.global.u64 	%rd43, %rd42;
	add.s64 	%rd44, %rd43, %rd18;
	ld.global.f32 	%f59, [%rd44];
	setp.ge.f32 	%p13, %f59, %f58;
	selp.f32 	%f60, %f58, %f59, %p13;
	add.f32 	%f204, %f59, %f60;
	add.s32 	%r76, %r76, 8;
	add.s32 	%r75, %r75, 8;
	add.s64 	%rd230, %rd230, 64;
	setp.ne.s32 	%p14, %r76, 0;
	@%p14 bra 	$L__BB0_18;
	add.s32 	%r78, %r75, 1;
$L__BB0_20:
	setp.eq.s32 	%p15, %r17, 0;
	@%p15 bra 	$L__BB0_41;
	and.b32  	%r25, %r16, 3;
	setp.lt.u32 	%p16, %r17, 4;
	@%p16 bra 	$L__BB0_23;
	mul.wide.u32 	%rd45, %r78, 8;
	add.s64 	%rd46, %rd1, %rd45;
	ld.global.u64 	%rd47, [%rd46];
	cvta.to.global.u64 	%rd48, %rd47;
	add.s64 	%rd50, %rd48, %rd18;
	ld.global.f32 	%f62, [%rd50];
	setp.ge.f32 	%p17, %f62, %f204;
	selp.f32 	%f63, %f204, %f62, %p17;
	add.f32 	%f64, %f62, %f63;
	ld.global.u64 	%rd51, [%rd46+8];
	cvta.to.global.u64 	%rd52, %rd51;
	add.s64 	%rd53, %rd52, %rd18;
	ld.global.f32 	%f65, [%rd53];
	setp.ge.f32 	%p18, %f65, %f64;
	selp.f32 	%f66, %f64, %f65, %p18;
	add.f32 	%f67, %f65, %f66;
	ld.global.u64 	%rd54, [%rd46+16];
	cvta.to.global.u64 	%rd55, %rd54;
	add.s64 	%rd56, %rd55, %rd18;
	ld.global.f32 	%f68, [%rd56];
	setp.ge.f32 	%p19, %f68, %f67;
	selp.f32 	%f69, %f67, %f68, %p19;
	add.f32 	%f70, %f68, %f69;
	ld.global.u64 	%rd57, [%rd46+24];
	cvta.to.global.u64 	%rd58, %rd57;
	add.s64 	%rd59, %rd58, %rd18;
	ld.global.f32 	%f71, [%rd59];
	setp.ge.f32 	%p20, %f71, %f70;
	selp.f32 	%f72, %f70, %f71, %p20;
	add.f32 	%f204, %f71, %f72;
	add.s32 	%r78, %r78, 4;
$L__BB0_23:
	setp.eq.s32 	%p21, %r25, 0;
	@%p21 bra 	$L__BB0_41;
	setp.eq.s32 	%p22, %r25, 1;
	@%p22 bra 	$L__BB0_26;
	mul.wide.u32 	%rd60, %r78, 8;
	add.s64 	%rd61, %rd1, %rd60;
	ld.global.u64 	%rd62, [%rd61];
	cvta.to.global.u64 	%rd63, %rd62;
	add.s64 	%rd65, %rd63, %rd18;
	ld.global.f32 	%f74, [%rd65];
	setp.ge.f32 	%p23, %f74, %f204;
	selp.f32 	%f75, %f204, %f74, %p23;
	add.f32 	%f76, %f74, %f75;
	ld.global.u64 	%rd66, [%rd61+8];
	cvta.to.global.u64 	%rd67, %rd66;
	add.s64 	%rd68, %rd67, %rd18;
	ld.global.f32 	%f77, [%rd68];
	setp.ge.f32 	%p24, %f77, %f76;
	selp.f32 	%f78, %f76, %f77, %p24;
	add.f32 	%f204, %f77, %f78;
	add.s32 	%r78, %r78, 2;
$L__BB0_26:
	and.b32  	%r60, %r16, 1;
	setp.eq.b32 	%p25, %r60, 1;
	not.pred 	%p26, %p25;
	@%p26 bra 	$L__BB0_41;
	mul.wide.u32 	%rd69, %r78, 8;
	add.s64 	%rd70, %rd1, %rd69;
	ld.global.u64 	%rd71, [%rd70];
	cvta.to.global.u64 	%rd72, %rd71;
	add.s64 	%rd74, %rd72, %rd18;
	ld.global.f32 	%f79, [%rd74];
	setp.ge.f32 	%p27, %f79, %f204;
	selp.f32 	%f80, %f204, %f79, %p27;
	add.f32 	%f204, %f79, %f80;
	bra.uni 	$L__BB0_41;
$L__BB0_28:
	add.s32 	%r30, %r48, -1;
	add.s32 	%r67, %r48, -2;
	and.b32  	%r31, %r30, 15;
	setp.lt.u32 	%p51, %r67, 15;
	mov.b32 	%r83, 1;
	@%p51 bra 	$L__BB0_32;
	and.b32  	%r69, %r30, -16;
	neg.s32 	%r81, %r69;
	add.s64 	%rd231, %rd1, 64;
	mov.b32 	%r80, 0;
$L__BB0_30:
	.pragma "nounroll";
	ld.global.u64 	%rd130, [%rd231+-56];
	cvta.to.global.u64 	%rd131, %rd130;
	add.s64 	%rd133, %rd131, %rd18;
	ld.global.f32 	%f126, [%rd133];
	add.f32 	%f127, %f126, %f204;
	ld.global.u64 	%rd134, [%rd231+-48];
	cvta.to.global.u64 	%rd135, %rd134;
	add.s64 	%rd136, %rd135, %rd18;
	ld.global.f32 	%f128, [%rd136];
	add.f32 	%f129, %f128, %f127;
	ld.global.u64 	%rd137, [%rd231+-40];
	cvta.to.global.u64 	%rd138, %rd137;
	add.s64 	%rd139, %rd138, %rd18;
	ld.global.f32 	%f130, [%rd139];
	add.f32 	%f131, %f130, %f129;
	ld.global.u64 	%rd140, [%rd231+-32];
	cvta.to.global.u64 	%rd141, %rd140;
	add.s64 	%rd142, %rd141, %rd18;
	ld.global.f32 	%f132, [%rd142];
	add.f32 	%f133, %f132, %f131;
	ld.global.u64 	%rd143, [%rd231+-24];
	cvta.to.global.u64 	%rd144, %rd143;
	add.s64 	%rd145, %rd144, %rd18;
	ld.global.f32 	%f134, [%rd145];
	add.f32 	%f135, %f134, %f133;
	ld.global.u64 	%rd146, [%rd231+-16];
	cvta.to.global.u64 	%rd147, %rd146;
	add.s64 	%rd148, %rd147, %rd18;
	ld.global.f32 	%f136, [%rd148];
	add.f32 	%f137, %f136, %f135;
	ld.global.u64 	%rd149, [%rd231+-8];
	cvta.to.global.u64 	%rd150, %rd149;
	add.s64 	%rd151, %rd150, %rd18;
	ld.global.f32 	%f138, [%rd151];
	add.f32 	%f139, %f138, %f137;
	ld.global.u64 	%rd152, [%rd231];
	cvta.to.global.u64 	%rd153, %rd152;
	add.s64 	%rd154, %rd153, %rd18;
	ld.global.f32 	%f140, [%rd154];
	add.f32 	%f141, %f140, %f139;
	ld.global.u64 	%rd155, [%rd231+8];
	cvta.to.global.u64 	%rd156, %rd155;
	add.s64 	%rd157, %rd156, %rd18;
	ld.global.f32 	%f142, [%rd157];
	add.f32 	%f143, %f142, %f141;
	ld.global.u64 	%rd158, [%rd231+16];
	cvta.to.global.u64 	%rd159, %rd158;
	add.s64 	%rd160, %rd159, %rd18;
	ld.global.f32 	%f144, [%rd160];
	add.f32 	%f145, %f144, %f143;
	ld.global.u64 	%rd161, [%rd231+24];
	cvta.to.global.u64 	%rd162, %rd161;
	add.s64 	%rd163, %rd162, %rd18;
	ld.global.f32 	%f146, [%rd163];
	add.f32 	%f147, %f146, %f145;
	ld.global.u64 	%rd164, [%rd231+32];
	cvta.to.global.u64 	%rd165, %rd164;
	add.s64 	%rd166, %rd165, %rd18;
	ld.global.f32 	%f148, [%rd166];
	add.f32 	%f149, %f148, %f147;
	ld.global.u64 	%rd167, [%rd231+40];
	cvta.to.global.u64 	%rd168, %rd167;
	add.s64 	%rd169, %rd168, %rd18;
	ld.global.f32 	%f150, [%rd169];
	add.f32 	%f151, %f150, %f149;
	ld.global.u64 	%rd170, [%rd231+48];
	cvta.to.global.u64 	%rd171, %rd170;
	add.s64 	%rd172, %rd171, %rd18;
	ld.global.f32 	%f152, [%rd172];
	add.f32 	%f153, %f152, %f151;
	ld.global.u64 	%rd173, [%rd231+56];
	cvta.to.global.u64 	%rd174, %rd173;
	add.s64 	%rd175, %rd174, %rd18;
	ld.global.f32 	%f154, [%rd175];
	add.f32 	%f155, %f154, %f153;
	ld.global.u64 	%rd176, [%rd231+64];
	cvta.to.global.u64 	%rd177, %rd176;
	add.s64 	%rd178, %rd177, %rd18;
	ld.global.f32 	%f156, [%rd178];
	add.f32 	%f204, %f156, %f155;
	add.s32 	%r81, %r81, 16;
	add.s32 	%r80, %r80, 16;
	add.s64 	%rd231, %rd231, 128;
	setp.ne.s32 	%p52, %r81, 0;
	@%p52 bra 	$L__BB0_30;
	add.s32 	%r83, %r80, 1;
$L__BB0_32:
	setp.eq.s32 	%p53, %r31, 0;
	@%p53 bra 	$L__BB0_41;
	and.b32  	%r39, %r30, 7;
	setp.lt.u32 	%p54, %r31, 8;
	@%p54 bra 	$L__BB0_35;
	mul.wide.u32 	%rd179, %r83, 8;
	add.s64 	%rd180, %rd1, %rd179;
	ld.global.u64 	%rd181, [%rd180];
	cvta.to.global.u64 	%rd182, %rd181;
	add.s64 	%rd184, %rd182, %rd18;
	ld.global.f32 	%f158, [%rd184];
	add.f32 	%f159, %f158, %f204;
	ld.global.u64 	%rd185, [%rd180+8];
	cvta.to.global.u64 	%rd186, %rd185;
	add.s64 	%rd187, %rd186, %rd18;
	ld.global.f32 	%f160, [%rd187];
	add.f32 	%f161, %f160, %f159;
	ld.global.u64 	%rd188, [%rd180+16];
	cvta.to.global.u64 	%rd189, %rd188;
	add.s64 	%rd190, %rd189, %rd18;
	ld.global.f32 	%f162, [%rd190];
	add.f32 	%f163, %f162, %f161;
	ld.global.u64 	%rd191, [%rd180+24];
	cvta.to.global.u64 	%rd192, %rd191;
	add.s64 	%rd193, %rd192, %rd18;
	ld.global.f32 	%f164, [%rd193];
	add.f32 	%f165, %f164, %f163;
	ld.global.u64 	%rd194, [%rd180+32];
	cvta.to.global.u64 	%rd195, %rd194;
	add.s64 	%rd196, %rd195, %rd18;
	ld.global.f32 	%f166, [%rd196];
	add.f32 	%f167, %f166, %f165;
	ld.global.u64 	%rd197, [%rd180+40];
	cvta.to.global.u64 	%rd198, %rd197;
	add.s64 	%rd199, %rd198, %rd18;
	ld.global.f32 	%f168, [%rd199];
	add.f32 	%f169, %f168, %f167;
	ld.global.u64 	%rd200, [%rd180+48];
	cvta.to.global.u64 	%rd201, %rd200;
	add.s64 	%rd202, %rd201, %rd18;
	ld.global.f32 	%f170, [%rd202];
	add.f32 	%f171, %f170, %f169;
	ld.global.u64 	%rd203, [%rd180+56];
	cvta.to.global.u64 	%rd204, %rd203;
	add.s64 	%rd205, %rd204, %rd18;
	ld.global.f32 	%f172, [%rd205];
	add.f32 	%f204, %f172, %f171;
	add.s32 	%r83, %r83, 8;
$L__BB0_35:
	setp.eq.s32 	%p55, %r39, 0;
	@%p55 bra 	$L__BB0_41;
	and.b32  	%r42, %r30, 3;
	setp.lt.u32 	%p56, %r39, 4;
	@%p56 bra 	$L__BB0_38;
	mul.wide.u32 	%rd206, %r83, 8;
	add.s64 	%rd207, %rd1, %rd206;
	ld.global.u64 	%rd208, [%rd207];
	cvta.to.global.u64 	%rd209, %rd208;
	add.s64 	%rd211, %rd209, %rd18;
	ld.global.f32 	%f174, [%rd211];
	add.f32 	%f175, %f174, %f204;
	ld.global.u64 	%rd212, [%rd207+8];
	cvta.to.global.u64 	%rd213, %rd212;
	add.s64 	%rd214, %rd213, %rd18;
	ld.global.f32 	%f176, [%rd214];
	add.f32 	%f177, %f176, %f175;
	ld.global.u64 	%rd215, [%rd207+16];
	cvta.to.global.u64 	%rd216, %rd215;
	add.s64 	%rd217, %rd216, %rd18;
	ld.global.f32 	%f178, [%rd217];
	add.f32 	%f179, %f178, %f177;
	ld.global.u64 	%rd218, [%rd207+24];
	cvta.to.global.u64 	%rd219, %rd218;
	add.s64 	%rd220, %rd219, %rd18;
	ld.global.f32 	%f180, [%rd220];
	add.f32 	%f204, %f180, %f179;
	add.s32 	%r83, %r83, 4;
$L__BB0_38:
	setp.eq.s32 	%p57, %r42, 0;
	@%p57 bra 	$L__BB0_41;
	mul.wide.u32 	%rd221, %r83, 8;
	add.s64 	%rd232, %rd1, %rd221;
	neg.s32 	%r85, %r42;
$L__BB0_40:
	.pragma "nounroll";
	ld.global.u64 	%rd222, [%rd232];
	cvta.to.global.u64 	%rd223, %rd222;
	add.s64 	%rd225, %rd223, %rd18;
	ld.global.f32 	%f181, [%rd225];
	add.f32 	%f204, %f181, %f204;
	add.s64 	%rd232, %rd232, 8;
	add.s32 	%r85, %r85, 1;
	setp.ne.s32 	%p58, %r85, 0;
	@%p58 bra 	$L__BB0_40;
$L__BB0_41:
	cvta.to.global.u64 	%rd226, %rd14;
	add.s64 	%rd228, %rd226, %rd18;
	st.global.f32 	[%rd228], %f204;
$L__BB0_42:
	ret;

}


// ===== COMPILED SASS (sm_100) =====

	.target	sm_100

	.elftype	@"ET_EXEC"


//--------------------- .note.nv.tkinfo           --------------------------
	.section	.note.nv.tkinfo,"",@"SHT_NOTE"
	.sectionflags	@"SHF_NOTE_NV_TKINFO"
	.tkinfo
        /*0018*/ 	.word	0x00000002
        /*0030*/ 	.string	""
        /*0030*/ 	.string	"ptxas"
        /*0030*/ 	.string	"Cuda compilation tools, release 13.0, V13.0.88"
        /*0030*/ 	.string	"Build cuda_13.0.r13.0/compiler.36424714_0"
        /*0030*/ 	.string	"-arch sm_100 -m 64 "



//--------------------- .note.nv.cuinfo           --------------------------
	.section	.note.nv.cuinfo,"",@"SHT_NOTE"
	.sectionflags	@"SHF_NOTE_NV_CUINFO"
        /*0018*/ 	.short	0x0002
        /*001a*/ 	.short	0x0064
        /*001c*/ 	.short	0x0082
	.zero		2


//--------------------- .nv.info                  --------------------------
	.section	.nv.info,"",@"SHT_CUDA_INFO"
	.align	4


	//----- nvinfo : EIATTR_REGCOUNT
	.align		4
        /*0000*/ 	.byte	0x04, 0x2f
        /*0002*/ 	.short	(.L_1 - .L_0)
	.align		4
.L_0:
        /*0004*/ 	.word	index@(_Z22elementwise_sum_kernelPPKfPfiiii)
        /*0008*/ 	.word	0x00000020


	//----- nvinfo : EIATTR_FRAME_SIZE
	.align		4
.L_1:
        /*000c*/ 	.byte	0x04, 0x11
        /*000e*/ 	.short	(.L_3 - .L_2)
	.align		4
.L_2:
        /*0010*/ 	.word	index@(_Z22elementwise_sum_kernelPPKfPfiiii)
        /*0014*/ 	.word	0x00000000


	//----- nvinfo : EIATTR_MIN_STACK_SIZE
	.align		4
.L_3:
        /*0018*/ 	.byte	0x04, 0x12
        /*001a*/ 	.short	(.L_5 - .L_4)
	.align		4
.L_4:
        /*001c*/ 	.word	index@(_Z22elementwise_sum_kernelPPKfPfiiii)
        /*0020*/ 	.word	0x00000000
.L_5:


//--------------------- .nv.compat                --------------------------
	.section	.nv.compat,"",@"SHT_CUDA_COMPAT_INFO"
	.align	4
        /*0000*/ 	.byte	0x02, 0x09, 0x00, 0x00, 0x02, 0x02, 0x01, 0x00, 0x02, 0x05, 0x05, 0x00, 0x03, 0x07, 0x01, 0x01
        /*0010*/ 	.byte	0x02, 0x03, 0x00, 0x00, 0x02, 0x06, 0x01, 0x00, 0x04, 0x0b, 0x08, 0x00, 0x09, 0x00, 0x00, 0x00
        /*0020*/ 	.byte	0x00, 0x00, 0x00, 0x00


//--------------------- .nv.info._Z22elementwise_sum_kernelPPKfPfiiii --------------------------
	.section	.nv.info._Z22elementwise_sum_kernelPPKfPfiiii,"",@"SHT_CUDA_INFO"
	.sectionflags	@""
	.align	4


	//----- nvinfo : EIATTR_CUDA_API_VERSION
	.align		4
        /*0000*/ 	.byte	0x04, 0x37
        /*0002*/ 	.short	(.L_7 - .L_6)
.L_6:
        /*0004*/ 	.word	0x00000082


	//----- nvinfo : EIATTR_KPARAM_INFO
	.align		4
.L_7:
        /*0008*/ 	.byte	0x04, 0x17
        /*000a*/ 	.short	(.L_9 - .L_8)
.L_8:
        /*000c*/ 	.word	0x00000000
        /*0010*/ 	.short	0x0005
        /*0012*/ 	.short	0x001c
        /*0014*/ 	.byte	0x00, 0xf0, 0x11, 0x00


	//----- nvinfo : EIATTR_KPARAM_INFO
	.align		4
.L_9:
        /*0018*/ 	.byte	0x04, 0x17
        /*001a*/ 	.short	(.L_11 - .L_10)
.L_10:
        /*001c*/ 	.word	0x00000000
        /*0020*/ 	.short	0x0004
        /*0022*/ 	.short	0x0018
        /*0024*/ 	.byte	0x00, 0xf0, 0x11, 0x00


	//----- nvinfo : EIATTR_KPARAM_INFO
	.align		4
.L_11:
        /*0028*/ 	.byte	0x04, 0x17
        /*002a*/ 	.short	(.L_13 - .L_12)
.L_12:
        /*002c*/ 	.word	0x00000000
        /*0030*/ 	.short	0x0003
        /*0032*/ 	.short	0x0014
        /*0034*/ 	.byte	0x00, 0xf0, 0x11, 0x00


	//----- nvinfo : EIATTR_KPARAM_INFO
	.align		4
.L_13:
        /*0038*/ 	.byte	0x04, 0x17
        /*003a*/ 	.short	(.L_15 - .L_14)
.L_14:
        /*003c*/ 	.word	0x00000000
        /*0040*/ 	.short	0x0002
        /*0042*/ 	.short	0x0010
        /*0044*/ 	.byte	0x00, 0xf0, 0x11, 0x00


	//----- nvinfo : EIATTR_KPARAM_INFO
	.align		4
.L_15:
        /*0048*/ 	.byte	0x04, 0x17
        /*004a*/ 	.short	(.L_17 - .L_16)
.L_16:
        /*004c*/ 	.word	0x00000000
        /*0050*/ 	.short	0x0001
        /*0052*/ 	.short	0x0008
        /*0054*/ 	.byte	0x00, 0xf5, 0x21, 0x00


	//----- nvinfo : EIATTR_KPARAM_INFO
	.align		4
.L_17:
        /*0058*/ 	.byte	0x04, 0x17
        /*005a*/ 	.short	(.L_19 - .L_18)
.L_18:
        /*005c*/ 	.word	0x00000000
        /*0060*/ 	.short	0x0000
        /*0062*/ 	.short	0x0000
        /*0064*/ 	.byte	0x00, 0xf5, 0x21, 0x00


	//----- nvinfo : EIATTR_SPARSE_MMA_MASK
	.align		4
.L_19:
        /*0068*/ 	.byte	0x03, 0x50
        /*006a*/ 	.short	0x0000


	//----- nvinfo : EIATTR_MAXREG_COUNT
	.align		4
        /*006c*/ 	.byte	0x03, 0x1b
        /*006e*/ 	.short	0x00ff


	//----- nvinfo : EIATTR_MERCURY_ISA_VERSION
	.align		4
        /*0070*/ 	.byte	0x03, 0x5f
        /*0072*/ 	.short	0x0101


	//----- nvinfo : EIATTR_VRC_CTA_INIT_COUNT
	.align		4
        /*0074*/ 	.byte	0x02, 0x4a
	.zero		1
	.zero		1


	//----- nvinfo : EIATTR_EXIT_INSTR_OFFSETS
	.align		4
        /*0078*/ 	.byte	0x04, 0x1c
        /*007a*/ 	.short	(.L_21 - .L_20)


	//   ....[0]....
.L_20:
        /*007c*/ 	.word	0x00000090


	//   ....[1]....
        /*0080*/ 	.word	0x00001c20


	//----- nvinfo : EIATTR_CBANK_PARAM_SIZE
	.align		4
.L_21:
        /*0084*/ 	.byte	0x03, 0x19
        /*0086*/ 	.short	0x0020


	//----- nvinfo : EIATTR_PARAM_CBANK
	.align		4
        /*0088*/ 	.byte	0x04, 0x0a
        /*008a*/ 	.short	(.L_23 - .L_22)
	.align		4
.L_22:
        /*008c*/ 	.word	index@(.nv.constant0._Z22elementwise_sum_kernelPPKfPfiiii)
        /*0090*/ 	.short	0x0380
        /*0092*/ 	.short	0x0020


	//----- nvinfo : EIATTR_SW_WAR
	.align		4
.L_23:
        /*0094*/ 	.byte	0x04, 0x36
        /*0096*/ 	.short	(.L_25 - .L_24)
.L_24:
        /*0098*/ 	.word	0x00000008
.L_25:


//--------------------- .nv.callgraph             --------------------------
	.section	.nv.callgraph,"",@"SHT_CUDA_CALLGRAPH"
	.align	4
	.sectionentsize	8
	.align		4
        /*0000*/ 	.word	0x00000000
	.align		4
        /*0004*/ 	.word	0xffffffff
	.align		4
        /*0008*/ 	.word	0x00000000
	.align		4
        /*000c*/ 	.word	0xfffffffe
	.align		4
        /*0010*/ 	.word	0x00000000
	.align		4
        /*0014*/ 	.word	0xfffffffd
	.align		4
        /*0018*/ 	.word	0x00000000
	.align		4
        /*001c*/ 	.word	0xfffffffc


//--------------------- .text._Z22elementwise_sum_kernelPPKfPfiiii --------------------------
	.section	.text._Z22elementwise_sum_kernelPPKfPfiiii,"ax",@progbits
	.align	128
        .global         _Z22elementwise_sum_kernelPPKfPfiiii
        .type           _Z22elementwise_sum_kernelPPKfPfiiii,@function
        .size           _Z22elementwise_sum_kernelPPKfPfiiii,(.L_x_16 - _Z22elementwise_sum_kernelPPKfPfiiii)
        .other          _Z22elementwise_sum_kernelPPKfPfiiii,@"STO_CUDA_ENTRY STV_DEFAULT"
_Z22elementwise_sum_kernelPPKfPfiiii:
.text._Z22elementwise_sum_kernelPPKfPfiiii:
[----:B------:R-:W-:Y:S01]  /*0000*/  LDC R1, c[0x0][0x37c] ;  /* 0x0000df00ff017b82 */ /* 0x000fe20000000800 */
[----:B------:R-:W0:Y:S07]  /*0010*/  S2R R3, SR_TID.X ;  /* 0x0000000000037919 */ /* 0x000e2e0000002100 */
[----:B------:R-:W0:Y:S01]  /*0020*/  S2UR UR6, SR_CTAID.X ;  /* 0x00000000000679c3 */ /* 0x000e220000002500 */
[----:B------:R-:W1:Y:S01]  /*0030*/  LDCU UR4, c[0x0][0x398] ;  /* 0x00007300ff0477ac */ /* 0x000e620008000800 */
[----:B------:R-:W1:Y:S06]  /*0040*/  LDCU UR5, c[0x0][0x394] ;  /* 0x00007280ff0577ac */ /* 0x000e6c0008000800 */
[----:B------:R-:W0:Y:S01]  /*0050*/  LDC R0, c[0x0][0x360] ;  /* 0x0000d800ff007b82 */ /* 0x000e220000000800 */
[----:B-1----:R-:W-:Y:S01]  /*0060*/  UIMAD UR4, UR4, UR5, URZ ;  /* 0x00000005040472a4 */ /* 0x002fe2000f8e02ff */
[----:B0-----:R-:W-:-:S05]  /*0070*/  IMAD R0, R0, UR6, R3 ;  /* 0x0000000600007c24 */ /* 0x001fca000f8e0203 */
[----:B------:R-:W-:-:S13]  /*0080*/  ISETP.GE.AND P0, PT, R0, UR4, PT ;  /* 0x0000000400007c0c */ /* 0x000fda000bf06270 */
[----:B------:R-:W-:Y:S05]  /*0090*/  @P0 EXIT ;  /* 0x000000000000094d */ /* 0x000fea0003800000 */
[----:B------:R-:W0:Y:S01]  /*00a0*/  LDC.64 R2, c[0x0][0x380] ;  /* 0x0000e000ff027b82 */ /* 0x000e220000000a00 */
[----:B------:R-:W0:Y:S07]  /*00b0*/  LDCU.64 UR6, c[0x0][0x358] ;  /* 0x00006b00ff0677ac */ /* 0x000e2e0008000a00 */
[----:B------:R-:W1:Y:S01]  /*00c0*/  LDC R22, c[0x0][0x390] ;  /* 0x0000e400ff167b82 */ /* 0x000e620000000800 */
[----:B0-----:R-:W2:Y:S01]  /*00d0*/  LDG.E.64 R2, desc[UR6][R2.64] ;  /* 0x0000000602027981 */ /* 0x001ea2000c1e1b00 */
[----:B-1----:R-:W-:Y:S01]  /*00e0*/  ISETP.GE.AND P0, PT, R22, 0x2, PT ;  /* 0x000000021600780c */ /* 0x002fe20003f06270 */
[----:B--2---:R-:W-:-:S06]  /*00f0*/  IMAD.WIDE R4, R0, 0x4, R2 ;  /* 0x0000000400047825 */ /* 0x004fcc00078e0202 */
[----:B------:R0:W5:Y:S06]  /*0100*/  LDG.E R5, desc[UR6][R4.64] ;  /* 0x0000000604057981 */ /* 0x00016c000c1e1900 */
[----:B------:R-:W-:Y:S05]  /*0110*/  @!P0 BRA `(.L_x_0) ;  /* 0x0000001800b48947 */ /* 0x000fea0003800000 */
[----:B------:R-:W1:Y:S02]  /*0120*/  LDCU UR4, c[0x0][0x39c] ;  /* 0x00007380ff0477ac */ /* 0x000e640008000800 */
[----:B-1----:R-:W-:-:S09]  /*0130*/  UISETP.NE.AND UP0, UPT, UR4, 0x1, UPT ;  /* 0x000000010400788c */ /* 0x002fd2000bf05270 */
[----:B------:R-:W-:Y:S05]  /*0140*/  BRA.U !UP0, `(.L_x_1) ;  /* 0x0000001108a47547 */ /* 0x000fea000b800000 */
[----:B------:R-:W-:Y:S01]  /*0150*/  UISETP.NE.AND UP0, UPT, UR4, URZ, UPT ;  /* 0x000000ff0400728c */ /* 0x000fe2000bf05270 */
[----:B------:R-:W-:-:S08]  /*0160*/  IADD3 R3, PT, PT, R22, -0x1, RZ ;  /* 0xffffffff16037810 */ /* 0x000fd00007ffe0ff */
[----:B------:R-:W-:Y:S05]  /*0170*/  BRA.U UP0, `(.L_x_2) ;  /* 0x00000009000c7547 */ /* 0x000fea000b800000 */
[----:B------:R-:W-:Y:S02]  /*0180*/  IADD3 R2, PT, PT, R22, -0x2, RZ ;  /* 0xfffffffe16027810 */ /* 0x000fe40007ffe0ff */
[----:B------:R-:W-:Y:S02]  /*0190*/  LOP3.LUT R24, R3, 0x7, RZ, 0xc0, !PT ;  /* 0x0000000703187812 */ /* 0x000fe400078ec0ff */
[----:B------:R-:W-:Y:S01]  /*01a0*/  ISETP.GE.U32.AND P0, PT, R2, 0x7, PT ;  /* 0x000000070200780c */ /* 0x000fe20003f06070 */
[----:B------:R-:W-:-:S12]  /*01b0*/  HFMA2 R2, -RZ, RZ, 0, 5.9604644775390625e-08 ;  /* 0x00000001ff027431 */ /* 0x000fd800000001ff */
[----:B------:R-:W-:Y:S05]  /*01c0*/  @!P0 BRA `(.L_x_3) ;  /* 0x0000000000fc8947 */ /* 0x000fea0003800000 */
[----:B------:R-:W1:Y:S01]  /*01d0*/  LDCU.64 UR4, c[0x0][0x380] ;  /* 0x00007000ff0477ac */ /* 0x000e620008000a00 */
[----:B0-----:R-:W-:Y:S02]  /*01e0*/  LOP3.LUT R4, R3, 0xfffffff8, RZ, 0xc0, !PT ;  /* 0xfffffff803047812 */ /* 0x001fe400078ec0ff */
[----:B------:R-:W-:Y:S02]  /*01f0*/  MOV R2, RZ ;  /* 0x000000ff00027202 */ /* 0x000fe40000000f00 */
[----:B------:R-:W-:Y:S01]  /*0200*/  IADD3 R4, PT, PT, -R4, RZ, RZ ;  /* 0x000000ff04047210 */ /* 0x000fe20007ffe1ff */
[----:B-1----:R-:W-:-:S04]  /*0210*/  UIADD3 UR4, UP0, UPT, UR4, 0x20, URZ ;  /* 0x0000002004047890 */ /* 0x002fc8000ff1e0ff */
[----:B------:R-:W-:Y:S02]  /*0220*/  UIADD3.X UR5, UPT, UPT, URZ, UR5, URZ, UP0, !UPT ;  /* 0x00000005ff057290 */ /* 0x000fe400087fe4ff */
[----:B------:R-:W-:-:S04]  /*0230*/  MOV R6, UR4 ;  /* 0x0000000400067c02 */ /* 0x000fc80008000f00 */
[----:B------:R-:W-:-:S07]  /*0240*/  MOV R7, UR5 ;  /* 0x0000000500077c02 */ /* 0x000fce0008000f00 */
.L_x_4:
[----:B------:R-:W2:Y:S04]  /*0250*/  LDG.E.64 R22, desc[UR6][R6.64+-0x18] ;  /* 0xffffe80606167981 */ /* 0x000ea8000c1e1b00 */
[----:B------:R-:W3:Y:S04]  /*0260*/  LDG.E.64 R20, desc[UR6][R6.64+-0x10] ;  /* 0xfffff00606147981 */ /* 0x000ee8000c1e1b00 */
[----:B------:R-:W4:Y:S04]  /*0270*/  LDG.E.64 R8, desc[UR6][R6.64+-0x8] ;  /* 0xfffff80606087981 */ /* 0x000f28000c1e1b00 */
[----:B------:R-:W4:Y:S04]  /*0280*/  LDG.E.64 R10, desc[UR6][R6.64] ;  /* 0x00000006060a7981 */ /* 0x000f28000c1e1b00 */
[----:B------:R-:W4:Y:S04]  /*0290*/  LDG.E.64 R12, desc[UR6][R6.64+0x8] ;  /* 0x00000806060c7981 */ /* 0x000f28000c1e1b00 */
[----:B------:R-:W4:Y:S04]  /*02a0*/  LDG.E.64 R14, desc[UR6][R6.64+0x10] ;  /* 0x00001006060e7981 */ /* 0x000f28000c1e1b00 */
[----:B------:R-:W4:Y:S04]  /*02b0*/  LDG.E.64 R16, desc[UR6][R6.64+0x18] ;  /* 0x0000180606107981 */ /* 0x000f28000c1e1b00 */
[----:B------:R-:W4:Y:S01]  /*02c0*/  LDG.E.64 R18, desc[UR6][R6.64+0x20] ;  /* 0x0000200606127981 */ /* 0x000f22000c1e1b00 */
[----:B--2---:R-:W-:-:S06]  /*02d0*/  IMAD.WIDE R22, R0, 0x4, R22 ;  /* 0x0000000400167825 */ /* 0x004fcc00078e0216 */
[----:B------:R-:W2:Y:S01]  /*02e0*/  LDG.E R22, desc[UR6][R22.64] ;  /* 0x0000000616167981 */ /* 0x000ea2000c1e1900 */
[----:B---3--:R-:W-:-:S06]  /*02f0*/  IMAD.WIDE R20, R0, 0x4, R20 ;  /* 0x0000000400147825 */ /* 0x008fcc00078e0214 */
[----:B------:R-:W3:Y:S01]  /*0300*/  LDG.E R20, desc[UR6][R20.64] ;  /* 0x0000000614147981 */ /* 0x000ee2000c1e1900 */
[----:B----4-:R-:W-:-:S06]  /*0310*/  IMAD.WIDE R8, R0, 0x4, R8 ;  /* 0x0000000400087825 */ /* 0x010fcc00078e0208 */
[----:B------:R-:W4:Y:S01]  /*0320*/  LDG.E R8, desc[UR6][R8.64] ;  /* 0x0000000608087981 */ /* 0x000f22000c1e1900 */
[----:B------:R-:W-:-:S06]  /*0330*/  IMAD.WIDE R10, R0, 0x4, R10 ;  /* 0x00000004000a7825 */ /* 0x000fcc00078e020a */
        /* <DEDUP_REMOVED lines=9> */
[----:B------:R-:W-:Y:S01]  /*03d0*/  VIADD R4, R4, 0x8 ;  /* 0x0000000804047836 */ /* 0x000fe20000000000 */
[----:B------:R-:W-:Y:S02]  /*03e0*/  IADD3 R6, P2, PT, R6, 0x40, RZ ;  /* 0x0000004006067810 */ /* 0x000fe40007f5e0ff */
[----:B------:R-:W-:Y:S02]  /*03f0*/  IADD3 R2, PT, PT, R2, 0x8, RZ ;  /* 0x0000000802027810 */ /* 0x000fe40007ffe0ff */
[----:B------:R-:W-:Y:S02]  /*0400*/  ISETP.NE.AND P1, PT, R4, RZ, PT ;  /* 0x000000ff0400720c */ /* 0x000fe40003f25270 */
[----:B------:R-:W-:Y:S02]  /*0410*/  IADD3.X R7, PT, PT, RZ, R7, RZ, P2, !PT ;  /* 0x00000007ff077210 */ /* 0x000fe400017fe4ff */
[----:B--2--5:R-:W-:-:S04]  /*0420*/  FSETP.GTU.AND P0, PT, R22, R5, PT ;  /* 0x000000051600720b */ /* 0x024fc80003f0c000 */
[----:B------:R-:W-:-:S05]  /*0430*/  FSEL R5, R5, R22, !P0 ;  /* 0x0000001605057208 */ /* 0x000fca0004000000 */
[----:B------:R-:W-:-:S05]  /*0440*/  FADD R5, R22, R5 ;  /* 0x0000000516057221 */ /* 0x000fca0000000000 */
[----:B---3--:R-:W-:-:S04]  /*0450*/  FSETP.GTU.AND P0, PT, R20, R5, PT ;  /* 0x000000051400720b */ /* 0x008fc80003f0c000 */
[----:B------:R-:W-:-:S05]  /*0460*/  FSEL R5, R5, R20, !P0 ;  /* 0x0000001405057208 */ /* 0x000fca0004000000 */
[----:B------:R-:W-:-:S05]  /*0470*/  FADD R5, R20, R5 ;  /* 0x0000000514057221 */ /* 0x000fca0000000000 */
[----:B----4-:R-:W-:-:S04]  /*0480*/  FSETP.GTU.AND P0, PT, R8, R5, PT ;  /* 0x000000050800720b */ /* 0x010fc80003f0c000 */
[----:B------:R-:W-:-:S05]  /*0490*/  FSEL R5, R5, R8, !P0 ;  /* 0x0000000805057208 */ /* 0x000fca0004000000 */
[----:B------:R-:W-:-:S05]  /*04a0*/  FADD R5, R8, R5 ;  /* 0x0000000508057221 */ /* 0x000fca0000000000 */
[----:B------:R-:W-:-:S04]  /*04b0*/  FSETP.GTU.AND P0, PT, R10, R5, PT ;  /* 0x000000050a00720b */ /* 0x000fc80003f0c000 */
        /* <DEDUP_REMOVED lines=13> */
[----:B------:R-:W-:Y:S01]  /*0590*/  FADD R5, R18, R5 ;  /* 0x0000000512057221 */ /* 0x000fe20000000000 */
[----:B------:R-:W-:Y:S06]  /*05a0*/  @P1 BRA `(.L_x_4) ;  /* 0xfffffffc00281947 */ /* 0x000fec000383ffff */
[----:B------:R-:W-:-:S07]  /*05b0*/  IADD3 R2, PT, PT, R2, 0x1, RZ ;  /* 0x0000000102027810 */ /* 0x000fce0007ffe0ff */
.L_x_3:
[----:B------:R-:W-:-:S13]  /*05c0*/  ISETP.NE.AND P0, PT, R24, RZ, PT ;  /* 0x000000ff1800720c */ /* 0x000fda0003f05270 */
[----:B------:R-:W-:Y:S05]  /*05d0*/  @!P0 BRA `(.L_x_0) ;  /* 0x0000001400848947 */ /* 0x000fea0003800000 */
[----:B------:R-:W-:Y:S02]  /*05e0*/  ISETP.GE.U32.AND P1, PT, R24, 0x4, PT ;  /* 0x000000041800780c */ /* 0x000fe40003f26070 */
[----:B0-----:R-:W-:-:S04]  /*05f0*/  LOP3.LUT R4, R3, 0x3, RZ, 0xc0, !PT ;  /* 0x0000000303047812 */ /* 0x001fc800078ec0ff */
[----:B------:R-:W-:-:S07]  /*0600*/  ISETP.NE.AND P0, PT, R4, RZ, PT ;  /* 0x000000ff0400720c */ /* 0x000fce0003f05270 */
[----:B------:R-:W-:Y:S06]  /*0610*/  @!P1 BRA `(.L_x_5) ;  /* 0x00000000006c9947 */ /* 0x000fec0003800000 */
[----:B------:R-:W0:Y:S02]  /*0620*/  LDC.64 R8, c[0x0][0x380] ;  /* 0x0000e000ff087b82 */ /* 0x000e240000000a00 */
[----:B0-----:R-:W-:-:S05]  /*0630*/  IMAD.WIDE.U32 R8, R2, 0x8, R8 ;  /* 0x0000000802087825 */ /* 0x001fca00078e0008 */
[----:B------:R-:W2:Y:S04]  /*0640*/  LDG.E.64 R10, desc[UR6][R8.64] ;  /* 0x00000006080a7981 */ /* 0x000ea8000c1e1b00 */
[----:B------:R-:W3:Y:S04]  /*0650*/  LDG.E.64 R12, desc[UR6][R8.64+0x8] ;  /* 0x00000806080c7981 */ /* 0x000ee8000c1e1b00 */
        /* <DEDUP_REMOVED lines=10> */
[----:B------:R-:W-:Y:S02]  /*0700*/  IADD3 R2, PT, PT, R2, 0x4, RZ ;  /* 0x0000000402027810 */ /* 0x000fe40007ffe0ff */
        /* <DEDUP_REMOVED lines=11> */
[----:B------:R-:W-:-:S07]  /*07c0*/  FADD R5, R6, R5 ;  /* 0x0000000506057221 */ /* 0x000fce0000000000 */
.L_x_5:
[----:B------:R-:W-:Y:S05]  /*07d0*/  @!P0 BRA `(.L_x_0) ;  /* 0x0000001400048947 */ /* 0x000fea0003800000 */
[----:B------:R-:W-:Y:S02]  /*07e0*/  ISETP.NE.AND P1, PT, R4, 0x1, PT ;  /* 0x000000010400780c */ /* 0x000fe40003f25270 */
[----:B------:R-:W-:-:S04]  /*07f0*/  LOP3.LUT R3, R3, 0x1, RZ, 0xc0, !PT ;  /* 0x0000000103037812 */ /* 0x000fc800078ec0ff */
[----:B------:R-:W-:-:S07]  /*0800*/  ISETP.NE.U32.AND P0, PT, R3, 0x1, PT ;  /* 0x000000010300780c */ /* 0x000fce0003f05070 */
[----:B------:R-:W-:Y:S06]  /*0810*/  @!P1 BRA `(.L_x_6) ;  /* 0x00000000003c9947 */ /* 0x000fec0003800000 */
[----:B------:R-:W0:Y:S02]  /*0820*/  LDC.64 R6, c[0x0][0x380] ;  /* 0x0000e000ff067b82 */ /* 0x000e240000000a00 */
[----:B0-----:R-:W-:-:S05]  /*0830*/  IMAD.WIDE.U32 R6, R2, 0x8, R6 ;  /* 0x0000000802067825 */ /* 0x001fca00078e0006 */
[----:B------:R-:W2:Y:S04]  /*0840*/  LDG.E.64 R8, desc[UR6][R6.64] ;  /* 0x0000000606087981 */ /* 0x000ea8000c1e1b00 */
[----:B------:R-:W3:Y:S01]  /*0850*/  LDG.E.64 R10, desc[UR6][R6.64+0x8] ;  /* 0x00000806060a7981 */ /* 0x000ee2000c1e1b00 */
[----:B--2---:R-:W-:-:S06]  /*0860*/  IMAD.WIDE R8, R0, 0x4, R8 ;  /* 0x0000000400087825 */ /* 0x004fcc00078e0208 */
[----:B------:R-:W2:Y:S01]  /*0870*/  LDG.E R8, desc[UR6][R8.64] ;  /* 0x0000000608087981 */ /* 0x000ea2000c1e1900 */
[----:B---3--:R-:W-:-:S06]  /*0880*/  IMAD.WIDE R10, R0, 0x4, R10 ;  /* 0x00000004000a7825 */ /* 0x008fcc00078e020a */
[----:B------:R-:W3:Y:S01]  /*0890*/  LDG.E R10, desc[UR6][R10.64] ;  /* 0x000000060a0a7981 */ /* 0x000ee2000c1e1900 */
[----:B------:R-:W-:Y:S02]  /*08a0*/  IADD3 R2, PT, PT, R2, 0x2, RZ ;  /* 0x0000000202027810 */ /* 0x000fe40007ffe0ff */
[----:B--2--5:R-:W-:-:S04]  /*08b0*/  FSETP.GTU.AND P1, PT, R8, R5, PT ;  /* 0x000000050800720b */ /* 0x024fc80003f2c000 */
[----:B------:R-:W-:-:S05]  /*08c0*/  FSEL R5, R5, R8, !P1 ;  /* 0x0000000805057208 */ /* 0x000fca0004800000 */
[----:B------:R-:W-:-:S05]  /*08d0*/  FADD R5, R8, R5 ;  /* 0x0000000508057221 */ /* 0x000fca0000000000 */
[----:B---3--:R-:W-:-:S04]  /*08e0*/  FSETP.GTU.AND P1, PT, R10, R5, PT ;  /* 0x000000050a00720b */ /* 0x008fc80003f2c000 */
[----:B------:R-:W-:-:S05]  /*08f0*/  FSEL R5, R5, R10, !P1 ;  /* 0x0000000a05057208 */ /* 0x000fca0004800000 */
[----:B------:R-:W-:-:S07]  /*0900*/  FADD R5, R10, R5 ;  /* 0x000000050a057221 */ /* 0x000fce0000000000 */
.L_x_6:
[----:B------:R-:W-:Y:S05]  /*0910*/  @P0 BRA `(.L_x_0) ;  /* 0x0000001000b40947 */ /* 0x000fea0003800000 */
[----:B------:R-:W0:Y:S02]  /*0920*/  LDC.64 R6, c[0x0][0x380] ;  /* 0x0000e000ff067b82 */ /* 0x000e240000000a00 */
[----:B0-----:R-:W-:-:S06]  /*0930*/  IMAD.WIDE.U32 R2, R2, 0x8, R6 ;  /* 0x0000000802027825 */ /* 0x001fcc00078e0006 */
[----:B------:R-:W2:Y:S02]  /*0940*/  LDG.E.64 R2, desc[UR6][R2.64] ;  /* 0x0000000602027981 */ /* 0x000ea4000c1e1b00 */
[----:B--2---:R-:W-:-:S06]  /*0950*/  IMAD.WIDE R6, R0, 0x4, R2 ;  /* 0x0000000400067825 */ /* 0x004fcc00078e0202 */
[----:B------:R-:W2:Y:S02]  /*0960*/  LDG.E R6, desc[UR6][R6.64] ;  /* 0x0000000606067981 */ /* 0x000ea4000c1e1900 */
[----:B--2--5:R-:W-:-:S04]  /*0970*/  FSETP.GTU.AND P0, PT, R6, R5, PT ;  /* 0x000000050600720b */ /* 0x024fc80003f0c000 */
[----:B------:R-:W-:-:S05]  /*0980*/  FSEL R5, R5, R6, !P0 ;  /* 0x0000000605057208 */ /* 0x000fca0004000000 */
[----:B------:R-:W-:Y:S01]  /*0990*/  FADD R5, R6, R5 ;  /* 0x0000000506057221 */ /* 0x000fe20000000000 */
[----:B------:R-:W-:Y:S06]  /*09a0*/  BRA `(.L_x_0) ;  /* 0x0000001000907947 */ /* 0x000fec0003800000 */
.L_x_2:
[----:B------:R-:W-:Y:S01]  /*09b0*/  VIADD R22, R22, 0xfffffffe ;  /* 0xfffffffe16167836 */ /* 0x000fe20000000000 */
[----:B0-----:R-:W-:Y:S02]  /*09c0*/  LOP3.LUT R4, R3, 0xf, RZ, 0xc0, !PT ;  /* 0x0000000f03047812 */ /* 0x001fe400078ec0ff */
[----:B------:R-:W-:Y:S02]  /*09d0*/  MOV R2, 0x1 ;  /* 0x0000000100027802 */ /* 0x000fe40000000f00 */
[----:B------:R-:W-:-:S13]  /*09e0*/  ISETP.GE.U32.AND P0, PT, R22, 0xf, PT ;  /* 0x0000000f1600780c */ /* 0x000fda0003f06070 */
[----:B------:R-:W-:Y:S05]  /*09f0*/  @!P0 BRA `(.L_x_7) ;  /* 0x00000004003c8947 */ /* 0x000fea0003800000 */
[----:B------:R-:W0:Y:S01]  /*0a00*/  LDCU.64 UR4, c[0x0][0x380] ;  /* 0x00007000ff0477ac */ /* 0x000e220008000a00 */
[----:B------:R-:W-:Y:S01]  /*0a10*/  LOP3.LUT R7, R3, 0xfffffff0, RZ, 0xc0, !PT ;  /* 0xfffffff003077812 */ /* 0x000fe200078ec0ff */
[----:B------:R-:W-:-:S03]  /*0a20*/  HFMA2 R2, -RZ, RZ, 0, 0 ;  /* 0x00000000ff027431 */ /* 0x000fc600000001ff */
[----:B------:R-:W-:Y:S01]  /*0a30*/  IADD3 R7, PT, PT, -R7, RZ, RZ ;  /* 0x000000ff07077210 */ /* 0x000fe20007ffe1ff */
[----:B0-----:R-:W-:-:S04]  /*0a40*/  UIADD3 UR4, UP0, UPT, UR4, 0x40, URZ ;  /* 0x0000004004047890 */ /* 0x001fc8000ff1e0ff */
[----:B------:R-:W-:Y:S02]  /*0a50*/  UIADD3.X UR5, UPT, UPT, URZ, UR5, URZ, UP0, !UPT ;  /* 0x00000005ff057290 */ /* 0x000fe400087fe4ff */
[----:B------:R-:W-:-:S04]  /*0a60*/  MOV R14, UR4 ;  /* 0x00000004000e7c02 */ /* 0x000fc80008000f00 */
[----:B------:R-:W-:-:S07]  /*0a70*/  MOV R15, UR5 ;  /* 0x00000005000f7c02 */ /* 0x000fce0008000f00 */
.L_x_8:
[----:B------:R-:W2:Y:S04]  /*0a80*/  LDG.E.64 R10, desc[UR6][R14.64+-0x30] ;  /* 0xffffd0060e0a7981 */ /* 0x000ea8000c1e1b00 */
[----:B------:R-:W3:Y:S04]  /*0a90*/  LDG.E.64 R22, desc[UR6][R14.64+-0x20] ;  /* 0xffffe0060e167981 */ /* 0x000ee8000c1e1b00 */
[----:B------:R-:W4:Y:S04]  /*0aa0*/  LDG.E.64 R20, desc[UR6][R14.64+-0x28] ;  /* 0xffffd8060e147981 */ /* 0x000f28000c1e1b00 */
[----:B------:R-:W4:Y:S04]  /*0ab0*/  LDG.E.64 R16, desc[UR6][R14.64+-0x18] ;  /* 0xffffe8060e107981 */ /* 0x000f28000c1e1b00 */
[----:B------:R-:W4:Y:S04]  /*0ac0*/  LDG.E.64 R8, desc[UR6][R14.64+-0x8] ;  /* 0xfffff8060e087981 */ /* 0x000f28000c1e1b00 */
[----:B------:R-:W4:Y:S04]  /*0ad0*/  LDG.E.64 R18, desc[UR6][R14.64] ;  /* 0x000000060e127981 */ /* 0x000f28000c1e1b00 */
[----:B------:R-:W4:Y:S04]  /*0ae0*/  LDG.E.64 R12, desc[UR6][R14.64+0x8] ;  /* 0x000008060e0c7981 */ /* 0x000f28000c1e1b00 */
[----:B------:R-:W4:Y:S04]  /*0af0*/  LDG.E.64 R28, desc[UR6][R14.64+-0x10] ;  /* 0xfffff0060e1c7981 */ /* 0x000f28000c1e1b00 */
[----:B------:R-:W4:Y:S01]  /*0b00*/  LDG.E.64 R26, desc[UR6][R14.64+-0x38] ;  /* 0xffffc8060e1a7981 */ /* 0x000f22000c1e1b00 */
[----:B--2---:R-:W-:-:S04]  /*0b10*/  IMAD.WIDE R10, R0, 0x4, R10 ;  /* 0x00000004000a7825 */ /* 0x004fc800078e020a */
[C---:B---3--:R-:W-:Y:S01]  /*0b20*/  IMAD.WIDE R22, R0.reuse, 0x4, R22 ;  /* 0x0000000400167825 */ /* 0x048fe200078e0216 */
[----:B------:R0:W2:Y:S03]  /*0b30*/  LDG.E R25, desc[UR6][R10.64] ;  /* 0x000000060a197981 */ /* 0x0000a6000c1e1900 */
[C---:B----4-:R-:W-:Y:S02]  /*0b40*/  IMAD.WIDE R20, R0.reuse, 0x4, R20 ;  /* 0x0000000400147825 */ /* 0x050fe400078e0214 */
[----:B------:R-:W3:Y:S02]  /*0b50*/  LDG.E R23, desc[UR6][R22.64] ;  /* 0x0000000616177981 */ /* 0x000ee4000c1e1900 */
[C---:B------:R-:W-:Y:S02]  /*0b60*/  IMAD.WIDE R16, R0.reuse, 0x4, R16 ;  /* 0x0000000400107825 */ /* 0x040fe400078e0210 */
[----:B------:R-:W4:Y:S02]  /*0b70*/  LDG.E R24, desc[UR6][R20.64] ;  /* 0x0000000614187981 */ /* 0x000f24000c1e1900 */
[----:B------:R-:W-:-:S02]  /*0b80*/  IMAD.WIDE R8, R0, 0x4, R8 ;  /* 0x0000000400087825 */ /* 0x000fc400078e0208 */
[----:B------:R-:W0:Y:S02]  /*0b90*/  LDG.E.64 R10, desc[UR6][R14.64+0x10] ;  /* 0x000010060e0a7981 */ /* 0x000e24000c1e1b00 */
[C---:B------:R-:W-:Y:S02]  /*0ba0*/  IMAD.WIDE R18, R0.reuse, 0x4, R18 ;  /* 0x0000000400127825 */ /* 0x040fe400078e0212 */
[----:B------:R1:W3:Y:S02]  /*0bb0*/  LDG.E R22, desc[UR6][R16.64] ;  /* 0x0000000610167981 */ /* 0x0002e4000c1e1900 */
[C---:B------:R-:W-:Y:S02]  /*0bc0*/  IMAD.WIDE R12, R0.reuse, 0x4, R12 ;  /* 0x00000004000c7825 */ /* 0x040fe400078e020c */
[----:B------:R1:W3:Y:S04]  /*0bd0*/  LDG.E R20, desc[UR6][R8.64] ;  /* 0x0000000608147981 */ /* 0x0002e8000c1e1900 */
[----:B------:R-:W3:Y:S04]  /*0be0*/  LDG.E R19, desc[UR6][R18.64] ;  /* 0x0000000612137981 */ /* 0x000ee8000c1e1900 */
[----:B------:R-:W1:Y:S04]  /*0bf0*/  LDG.E.64 R16, desc[UR6][R14.64+0x18] ;  /* 0x000018060e107981 */ /* 0x000e68000c1e1b00 */
[----:B------:R-:W2:Y:S04]  /*0c00*/  LDG.E.64 R8, desc[UR6][R14.64+0x20] ;  /* 0x000020060e087981 */ /* 0x000ea8000c1e1b00 */
[----:B------:R2:W3:Y:S04]  /*0c10*/  LDG.E R18, desc[UR6][R12.64] ;  /* 0x000000060c127981 */ /* 0x0004e8000c1e1900 */
[----:B------:R-:W4:Y:S01]  /*0c20*/  LDG.E.64 R12, desc[UR6][R14.64+0x28] ;  /* 0x000028060e0c7981 */ /* 0x000f22000c1e1b00 */
[----:B------:R-:W-:-:S05]  /*0c30*/  IMAD.WIDE R28, R0, 0x4, R28 ;  /* 0x00000004001c7825 */ /* 0x000fca00078e021c */
[----:B------:R4:W3:Y:S04]  /*0c40*/  LDG.E R21, desc[UR6][R28.64] ;  /* 0x000000061c157981 */ /* 0x0008e8000c1e1900 */
[----:B------:R-:W3:Y:S01]  /*0c50*/  LDG.E.64 R28, desc[UR6][R14.64+0x30] ;  /* 0x000030060e1c7981 */ /* 0x000ee2000c1e1b00 */
[----:B0-----:R-:W-:-:S06]  /*0c60*/  IMAD.WIDE R10, R0, 0x4, R10 ;  /* 0x00000004000a7825 */ /* 0x001fcc00078e020a */
[----:B------:R-:W3:Y:S01]  /*0c70*/  LDG.E R11, desc[UR6][R10.64] ;  /* 0x000000060a0b7981 */ /* 0x000ee2000c1e1900 */
[----:B-1----:R-:W-:-:S04]  /*0c80*/  IMAD.WIDE R16, R0, 0x4, R16 ;  /* 0x0000000400107825 */ /* 0x002fc800078e0210 */
[C---:B--2---:R-:W-:Y:S01]  /*0c90*/  IMAD.WIDE R8, R0.reuse, 0x4, R8 ;  /* 0x0000000400087825 */ /* 0x044fe200078e0208 */
[----:B------:R0:W2:Y:S05]  /*0ca0*/  LDG.E R10, desc[UR6][R16.64] ;  /* 0x00000006100a7981 */ /* 0x0000aa000c1e1900 */
[----:B------:R-:W2:Y:S04]  /*0cb0*/  LDG.E R9, desc[UR6][R8.64] ;  /* 0x0000000608097981 */ /* 0x000ea8000c1e1900 */
[----:B------:R-:W0:Y:S01]  /*0cc0*/  LDG.E.64 R16, desc[UR6][R14.64+0x38] ;  /* 0x000038060e107981 */ /* 0x000e22000c1e1b00 */
[----:B----4-:R-:W-:-:S05]  /*0cd0*/  IMAD.WIDE R12, R0, 0x4, R12 ;  /* 0x00000004000c7825 */ /* 0x010fca00078e020c */
[----:B------:R1:W4:Y:S04]  /*0ce0*/  LDG.E R8, desc[UR6][R12.64] ;  /* 0x000000060c087981 */ /* 0x000328000c1e1900 */
[----:B------:R-:W1:Y:S01]  /*0cf0*/  LDG.E.64 R12, desc[UR6][R14.64+0x40] ;  /* 0x000040060e0c7981 */ /* 0x000e62000c1e1b00 */
[----:B------:R-:W-:-:S06]  /*0d00*/  IMAD.WIDE R26, R0, 0x4, R26 ;  /* 0x00000004001a7825 */ /* 0x000fcc00078e021a */
[----:B------:R-:W2:Y:S01]  /*0d10*/  LDG.E R26, desc[UR6][R26.64] ;  /* 0x000000061a1a7981 */ /* 0x000ea2000c1e1900 */
[----:B---3--:R-:W-:-:S05]  /*0d20*/  IMAD.WIDE R28, R0, 0x4, R28 ;  /* 0x00000004001c7825 */ /* 0x008fca00078e021c */
[----:B------:R-:W3:Y:S01]  /*0d30*/  LDG.E R6, desc[UR6][R28.64] ;  /* 0x000000061c067981 */ /* 0x000ee2000c1e1900 */
[----:B0-----:R-:W-:-:S05]  /*0d40*/  IMAD.WIDE R16, R0, 0x4, R16 ;  /* 0x0000000400107825 */ /* 0x001fca00078e0210 */
[----:B------:R-:W3:Y:S01]  /*0d50*/  LDG.E R27, desc[UR6][R16.64] ;  /* 0x00000006101b7981 */ /* 0x000ee2000c1e1900 */
[----:B-1----:R-:W-:-:S06]  /*0d60*/  IMAD.WIDE R12, R0, 0x4, R12 ;  /* 0x00000004000c7825 */ /* 0x002fcc00078e020c */
[----:B------:R-:W3:Y:S01]  /*0d70*/  LDG.E R12, desc[UR6][R12.64] ;  /* 0x000000060c0c7981 */ /* 0x000ee2000c1e1900 */
[----:B--2--5:R-:W-:-:S04]  /*0d80*/  FADD R26, R26, R5 ;  /* 0x000000051a1a7221 */ /* 0x024fc80000000000 */
[----:B------:R-:W-:-:S04]  /*0d90*/  FADD R25, R26, R25 ;  /* 0x000000191a197221 */ /* 0x000fc80000000000 */
[----:B------:R-:W-:-:S04]  /*0da0*/  FADD R24, R25, R24 ;  /* 0x0000001819187221 */ /* 0x000fc80000000000 */
[----:B------:R-:W-:-:S04]  /*0db0*/  FADD R23, R24, R23 ;  /* 0x0000001718177221 */ /* 0x000fc80000000000 */
[----:B------:R-:W-:-:S04]  /*0dc0*/  FADD R22, R23, R22 ;  /* 0x0000001617167221 */ /* 0x000fc80000000000 */
[----:B------:R-:W-:-:S04]  /*0dd0*/  FADD R21, R22, R21 ;  /* 0x0000001516157221 */ /* 0x000fc80000000000 */
[----:B------:R-:W-:-:S04]  /*0de0*/  FADD R20, R21, R20 ;  /* 0x0000001415147221 */ /* 0x000fc80000000000 */
[----:B------:R-:W-:-:S04]  /*0df0*/  FADD R19, R20, R19 ;  /* 0x0000001314137221 */ /* 0x000fc80000000000 */
[----:B------:R-:W-:-:S04]  /*0e00*/  FADD R18, R19, R18 ;  /* 0x0000001213127221 */ /* 0x000fc80000000000 */
[----:B------:R-:W-:Y:S01]  /*0e10*/  FADD R11, R18, R11 ;  /* 0x0000000b120b7221 */ /* 0x000fe20000000000 */
[----:B------:R-:W-:-:S03]  /*0e20*/  IADD3 R7, PT, PT, R7, 0x10, RZ ;  /* 0x0000001007077810 */ /* 0x000fc60007ffe0ff */
[----:B------:R-:W-:Y:S01]  /*0e30*/  FADD R10, R11, R10 ;  /* 0x0000000a0b0a7221 */ /* 0x000fe20000000000 */
[----:B------:R-:W-:-:S03]  /*0e40*/  ISETP.NE.AND P0, PT, R7, RZ, PT ;  /* 0x000000ff0700720c */ /* 0x000fc60003f05270 */
[----:B------:R-:W-:-:S04]  /*0e50*/  FADD R9, R10, R9 ;  /* 0x000000090a097221 */ /* 0x000fc80000000000 */
[----:B----4-:R-:W-:Y:S01]  /*0e60*/  FADD R9, R9, R8 ;  /* 0x0000000809097221 */ /* 0x010fe20000000000 */
[----:B------:R-:W-:-:S03]  /*0e70*/  IADD3 R14, P1, PT, R14, 0x80, RZ ;  /* 0x000000800e0e7810 */ /* 0x000fc60007f3e0ff */
[----:B---3--:R-:W-:Y:S01]  /*0e80*/  FADD R6, R9, R6 ;  /* 0x0000000609067221 */ /* 0x008fe20000000000 */
[----:B------:R-:W-:Y:S01]  /*0e90*/  IADD3 R2, PT, PT, R2, 0x10, RZ ;  /* 0x0000001002027810 */ /* 0x000fe20007ffe0ff */
[----:B------:R-:W-:Y:S02]  /*0ea0*/  IMAD.X R15, RZ, RZ, R15, P1 ;  /* 0x000000ffff0f7224 */ /* 0x000fe400008e060f */
[----:B------:R-:W-:-:S04]  /*0eb0*/  FADD R27, R6, R27 ;  /* 0x0000001b061b7221 */ /* 0x000fc80000000000 */
[----:B------:R-:W-:Y:S01]  /*0ec0*/  FADD R5, R27, R12 ;  /* 0x0000000c1b057221 */ /* 0x000fe20000000000 */
[----:B------:R-:W-:Y:S06]  /*0ed0*/  @P0 BRA `(.L_x_8) ;  /* 0xfffffff800e80947 */ /* 0x000fec000383ffff */
[----:B------:R-:W-:-:S07]  /*0ee0*/  IADD3 R2, PT, PT, R2, 0x1, RZ ;  /* 0x0000000102027810 */ /* 0x000fce0007ffe0ff */
.L_x_7:
[----:B------:R-:W-:-:S13]  /*0ef0*/  ISETP.NE.AND P0, PT, R4, RZ, PT ;  /* 0x000000ff0400720c */ /* 0x000fda0003f05270 */
[----:B------:R-:W-:Y:S05]  /*0f00*/  @!P0 BRA `(.L_x_0) ;  /* 0x0000000c00388947 */ /* 0x000fea0003800000 */
[----:B------:R-:W-:Y:S02]  /*0f10*/  ISETP.GE.U32.AND P0, PT, R4, 0x8, PT ;  /* 0x000000080400780c */ /* 0x000fe40003f06070 */
[----:B------:R-:W-:-:S04]  /*0f20*/  LOP3.LUT R20, R3, 0x7, RZ, 0xc0, !PT ;  /* 0x0000000703147812 */ /* 0x000fc800078ec0ff */
[----:B------:R-:W-:-:S07]  /*0f30*/  ISETP.NE.AND P1, PT, R20, RZ, PT ;  /* 0x000000ff1400720c */ /* 0x000fce0003f25270 */
[----:B------:R-:W-:Y:S06]  /*0f40*/  @!P0 BRA `(.L_x_9) ;  /* 0x00000000008c8947 */ /* 0x000fec0003800000 */
[----:B------:R-:W0:Y:S02]  /*0f50*/  LDC.64 R22, c[0x0][0x380] ;  /* 0x0000e000ff167b82 */ /* 0x000e240000000a00 */
[----:B0-----:R-:W-:-:S05]  /*0f60*/  IMAD.WIDE.U32 R22, R2, 0x8, R22 ;  /* 0x0000000802167825 */ /* 0x001fca00078e0016 */
        /* <DEDUP_REMOVED lines=10> */
[----:B------:R-:W2:Y:S03]  /*1010*/  LDG.E R4, desc[UR6][R24.64] ;  /* 0x0000000618047981 */ /* 0x000ea6000c1e1900 */
[C---:B----4-:R-:W-:Y:S02]  /*1020*/  IMAD.WIDE R16, R0.reuse, 0x4, R16 ;  /* 0x0000000400107825 */ /* 0x050fe400078e0210 */
[----:B------:R-:W3:Y:S02]  /*1030*/  LDG.E R18, desc[UR6][R18.64] ;  /* 0x0000000612127981 */ /* 0x000ee4000c1e1900 */
[C---:B------:R-:W-:Y:S02]  /*1040*/  IMAD.WIDE R14, R0.reuse, 0x4, R14 ;  /* 0x00000004000e7825 */ /* 0x040fe400078e020e */
[----:B------:R-:W4:Y:S02]  /*1050*/  LDG.E R16, desc[UR6][R16.64] ;  /* 0x0000000610107981 */ /* 0x000f24000c1e1900 */
[----:B------:R-:W-:-:S02]  /*1060*/  IMAD.WIDE R12, R0, 0x4, R12 ;  /* 0x00000004000c7825 */ /* 0x000fc400078e020c */
[----:B------:R-:W4:Y:S02]  /*1070*/  LDG.E R14, desc[UR6][R14.64] ;  /* 0x000000060e0e7981 */ /* 0x000f24000c1e1900 */
[C---:B------:R-:W-:Y:S02]  /*1080*/  IMAD.WIDE R6, R0.reuse, 0x4, R6 ;  /* 0x0000000400067825 */ /* 0x040fe400078e0206 */
[----:B------:R-:W4:Y:S02]  /*1090*/  LDG.E R12, desc[UR6][R12.64] ;  /* 0x000000060c0c7981 */ /* 0x000f24000c1e1900 */
[C---:B------:R-:W-:Y:S02]  /*10a0*/  IMAD.WIDE R8, R0.reuse, 0x4, R8 ;  /* 0x0000000400087825 */ /* 0x040fe400078e0208 */
[----:B------:R-:W4:Y:S02]  /*10b0*/  LDG.E R6, desc[UR6][R6.64] ;  /* 0x0000000606067981 */ /* 0x000f24000c1e1900 */
[----:B------:R-:W-:-:S02]  /*10c0*/  IMAD.WIDE R10, R0, 0x4, R10 ;  /* 0x00000004000a7825 */ /* 0x000fc400078e020a */
[----:B------:R-:W4:Y:S04]  /*10d0*/  LDG.E R8, desc[UR6][R8.64] ;  /* 0x0000000608087981 */ /* 0x000f28000c1e1900 */
[----:B------:R-:W4:Y:S01]  /*10e0*/  LDG.E R10, desc[UR6][R10.64] ;  /* 0x000000060a0a7981 */ /* 0x000f22000c1e1900 */
[----:B------:R-:W-:Y:S01]  /*10f0*/  IADD3 R2, PT, PT, R2, 0x8, RZ ;  /* 0x0000000802027810 */ /* 0x000fe20007ffe0ff */
[----:B--2--5:R-:W-:-:S04]  /*1100*/  FADD R5, R5, R4 ;  /* 0x0000000405057221 */ /* 0x024fc80000000000 */
[----:B---3--:R-:W-:-:S04]  /*1110*/  FADD R5, R5, R18 ;  /* 0x0000001205057221 */ /* 0x008fc80000000000 */
[----:B----4-:R-:W-:-:S04]  /*1120*/  FADD R5, R5, R16 ;  /* 0x0000001005057221 */ /* 0x010fc80000000000 */
[----:B------:R-:W-:-:S04]  /*1130*/  FADD R5, R5, R14 ;  /* 0x0000000e05057221 */ /* 0x000fc80000000000 */
[----:B------:R-:W-:-:S04]  /*1140*/  FADD R5, R5, R12 ;  /* 0x0000000c05057221 */ /* 0x000fc80000000000 */
[----:B------:R-:W-:-:S04]  /*1150*/  FADD R5, R5, R6 ;  /* 0x0000000605057221 */ /* 0x000fc80000000000 */
[----:B------:R-:W-:-:S04]  /*1160*/  FADD R5, R5, R8 ;  /* 0x0000000805057221 */ /* 0x000fc80000000000 */
[----:B------:R-:W-:-:S07]  /*1170*/  FADD R5, R5, R10 ;  /* 0x0000000a05057221 */ /* 0x000fce0000000000 */
.L_x_9:
        /* <DEDUP_REMOVED lines=11> */
[----:B--2---:R-:W-:-:S04]  /*1230*/  IMAD.WIDE R8, R0, 0x4, R8 ;  /* 0x0000000400087825 */ /* 0x004fc800078e0208 */
[C---:B---3--:R-:W-:Y:S02]  /*1240*/  IMAD.WIDE R10, R0.reuse, 0x4, R10 ;  /* 0x00000004000a7825 */ /* 0x048fe400078e020a */
[----:B------:R-:W2:Y:S02]  /*1250*/  LDG.E R8, desc[UR6][R8.64] ;  /* 0x0000000608087981 */ /* 0x000ea4000c1e1900 */
[C---:B----4-:R-:W-:Y:S02]  /*1260*/  IMAD.WIDE R12, R0.reuse, 0x4, R12 ;  /* 0x00000004000c7825 */ /* 0x050fe400078e020c */
[----:B------:R-:W3:Y:S02]  /*1270*/  LDG.E R10, desc[UR6][R10.64] ;  /* 0x000000060a0a7981 */ /* 0x000ee4000c1e1900 */
[----:B------:R-:W-:Y:S02]  /*1280*/  IMAD.WIDE R14, R0, 0x4, R14 ;  /* 0x00000004000e7825 */ /* 0x000fe400078e020e */
[----:B------:R-:W4:Y:S04]  /*1290*/  LDG.E R12, desc[UR6][R12.64] ;  /* 0x000000060c0c7981 */ /* 0x000f28000c1e1900 */
[----:B------:R-:W4:Y:S01]  /*12a0*/  LDG.E R14, desc[UR6][R14.64] ;  /* 0x000000060e0e7981 */ /* 0x000f22000c1e1900 */
[----:B------:R-:W-:Y:S01]  /*12b0*/  IADD3 R2, PT, PT, R2, 0x4, RZ ;  /* 0x0000000402027810 */ /* 0x000fe20007ffe0ff */
[----:B--2--5:R-:W-:-:S04]  /*12c0*/  FADD R5, R5, R8 ;  /* 0x0000000805057221 */ /* 0x024fc80000000000 */
[----:B---3--:R-:W-:-:S04]  /*12d0*/  FADD R5, R5, R10 ;  /* 0x0000000a05057221 */ /* 0x008fc80000000000 */
[----:B----4-:R-:W-:-:S04]  /*12e0*/  FADD R5, R5, R12 ;  /* 0x0000000c05057221 */ /* 0x010fc80000000000 */
[----:B------:R-:W-:-:S07]  /*12f0*/  FADD R5, R5, R14 ;  /* 0x0000000e05057221 */ /* 0x000fce0000000000 */
.L_x_10:
[----:B------:R-:W-:Y:S05]  /*1300*/  @!P1 BRA `(.L_x_0) ;  /* 0x0000000800389947 */ /* 0x000fea0003800000 */
[----:B------:R-:W0:Y:S01]  /*1310*/  LDC.64 R6, c[0x0][0x380] ;  /* 0x0000e000ff067b82 */ /* 0x000e220000000a00 */
[----:B------:R-:W-:Y:S01]  /*1320*/  IADD3 R4, PT, PT, -R3, RZ, RZ ;  /* 0x000000ff03047210 */ /* 0x000fe20007ffe1ff */
[----:B0-----:R-:W-:-:S07]  /*1330*/  IMAD.WIDE.U32 R6, R2, 0x8, R6 ;  /* 0x0000000802067825 */ /* 0x001fce00078e0006 */
.L_x_11:
[----:B------:R-:W2:Y:S01]  /*1340*/  LDG.E.64 R2, desc[UR6][R6.64] ;  /* 0x0000000606027981 */ /* 0x000ea2000c1e1b00 */
[----:B------:R-:W-:-:S04]  /*1350*/  IADD3 R4, PT, PT, R4, 0x1, RZ ;  /* 0x0000000104047810 */ /* 0x000fc80007ffe0ff */
[----:B------:R-:W-:Y:S01]  /*1360*/  ISETP.NE.AND P0, PT, R4, RZ, PT ;  /* 0x000000ff0400720c */ /* 0x000fe20003f05270 */
[----:B--2---:R-:W-:-:S06]  /*1370*/  IMAD.WIDE R2, R0, 0x4, R2 ;  /* 0x0000000400027825 */ /* 0x004fcc00078e0202 */
[----:B------:R-:W2:Y:S01]  /*1380*/  LDG.E R2, desc[UR6][R2.64] ;  /* 0x0000000602027981 */ /* 0x000ea2000c1e1900 */
[----:B------:R-:W-:-:S05]  /*1390*/  IADD3 R6, P1, PT, R6, 0x8, RZ ;  /* 0x0000000806067810 */ /* 0x000fca0007f3e0ff */
[----:B------:R-:W-:Y:S02]  /*13a0*/  IMAD.X R7, RZ, RZ, R7, P1 ;  /* 0x000000ffff077224 */ /* 0x000fe400008e0607 */
[----:B--2--5:R-:W-:Y:S01]  /*13b0*/  FADD R5, R2, R5 ;  /* 0x0000000502057221 */ /* 0x024fe20000000000 */
[----:B------:R-:W-:Y:S06]  /*13c0*/  @P0 BRA `(.L_x_11) ;  /* 0xfffffffc00dc0947 */ /* 0x000fec000383ffff */
[----:B------:R-:W-:Y:S05]  /*13d0*/  BRA `(.L_x_0) ;  /* 0x0000000800047947 */ /* 0x000fea0003800000 */
.L_x_1:
[C---:B------:R-:W-:Y:S02]  /*13e0*/  IADD3 R2, PT, PT, R22.reuse, -0x2, RZ ;  /* 0xfffffffe16027810 */ /* 0x040fe40007ffe0ff */
[----:B------:R-:W-:Y:S02]  /*13f0*/  IADD3 R22, PT, PT, R22, -0x1, RZ ;  /* 0xffffffff16167810 */ /* 0x000fe40007ffe0ff */
[----:B------:R-:W-:Y:S02]  /*1400*/  ISETP.GE.U32.AND P0, PT, R2, 0x7, PT ;  /* 0x000000070200780c */ /* 0x000fe40003f06070 */
[----:B0-----:R-:W-:Y:S02]  /*1410*/  MOV R4, 0x1 ;  /* 0x0000000100047802 */ /* 0x001fe40000000f00 */
[----:B------:R-:W-:-:S09]  /*1420*/  LOP3.LUT R24, R22, 0x7, RZ, 0xc0, !PT ;  /* 0x0000000716187812 */ /* 0x000fd200078ec0ff */
        /* <DEDUP_REMOVED lines=8> */
[----:B------:R-:W-:-:S07]  /*14b0*/  IMAD.U32 R3, RZ, RZ, UR5 ;  /* 0x00000005ff037e24 */ /* 0x000fce000f8e00ff */
.L_x_13:
        /* <DEDUP_REMOVED lines=24> */
[----:B------:R-:W-:Y:S02]  /*1640*/  IADD3 R23, PT, PT, R23, 0x8, RZ ;  /* 0x0000000817177810 */ /* 0x000fe40007ffe0ff */
[----:B------:R-:W-:Y:S02]  /*1650*/  IADD3 R2, P2, PT, R2, 0x40, RZ ;  /* 0x0000004002027810 */ /* 0x000fe40007f5e0ff */
[----:B------:R-:W-:Y:S02]  /*1660*/  ISETP.NE.AND P1, PT, R23, RZ, PT ;  /* 0x000000ff1700720c */ /* 0x000fe40003f25270 */
[----:B------:R-:W-:Y:S02]  /*1670*/  IADD3.X R3, PT, PT, RZ, R3, RZ, P2, !PT ;  /* 0x00000003ff037210 */ /* 0x000fe400017fe4ff */
[----:B------:R-:W-:Y:S02]  /*1680*/  IADD3 R4, PT, PT, R4, 0x8, RZ ;  /* 0x0000000804047810 */ /* 0x000fe40007ffe0ff */
[----:B--2--5:R-:W-:-:S04]  /*1690*/  FSETP.GE.AND P0, PT, R20, R5, PT ;  /* 0x000000051400720b */ /* 0x024fc80003f06000 */
[----:B------:R-:W-:-:S05]  /*16a0*/  FSEL R5, R5, R20, P0 ;  /* 0x0000001405057208 */ /* 0x000fca0000000000 */
[----:B------:R-:W-:-:S05]  /*16b0*/  FADD R5, R20, R5 ;  /* 0x0000000514057221 */ /* 0x000fca0000000000 */
[----:B---3--:R-:W-:-:S04]  /*16c0*/  FSETP.GE.AND P0, PT, R18, R5, PT ;  /* 0x000000051200720b */ /* 0x008fc80003f06000 */
[----:B------:R-:W-:-:S05]  /*16d0*/  FSEL R5, R5, R18, P0 ;  /* 0x0000001205057208 */ /* 0x000fca0000000000 */
[----:B------:R-:W-:-:S05]  /*16e0*/  FADD R5, R18, R5 ;  /* 0x0000000512057221 */ /* 0x000fca0000000000 */
[----:B----4-:R-:W-:-:S04]  /*16f0*/  FSETP.GE.AND P0, PT, R6, R5, PT ;  /* 0x000000050600720b */ /* 0x010fc80003f06000 */
[----:B------:R-:W-:-:S05]  /*1700*/  FSEL R5, R5, R6, P0 ;  /* 0x0000000605057208 */ /* 0x000fca0000000000 */
[----:B------:R-:W-:-:S05]  /*1710*/  FADD R5, R6, R5 ;  /* 0x0000000506057221 */ /* 0x000fca0000000000 */
[----:B------:R-:W-:-:S04]  /*1720*/  FSETP.GE.AND P0, PT, R8, R5, PT ;  /* 0x000000050800720b */ /* 0x000fc80003f06000 */
        /* <DEDUP_REMOVED lines=13> */
[----:B------:R-:W-:Y:S01]  /*1800*/  FADD R5, R16, R5 ;  /* 0x0000000510057221 */ /* 0x000fe20000000000 */
[----:B------:R-:W-:Y:S06]  /*1810*/  @P1 BRA `(.L_x_13) ;  /* 0xfffffffc00281947 */ /* 0x000fec000383ffff */
[----:B------:R-:W-:-:S07]  /*1820*/  IADD3 R4, PT, PT, R4, 0x1, RZ ;  /* 0x0000000104047810 */ /* 0x000fce0007ffe0ff */
.L_x_12:
        /* <DEDUP_REMOVED lines=32> */
[----:B------:R-:W-:-:S07]  /*1a30*/  FADD R5, R2, R5 ;  /* 0x0000000502057221 */ /* 0x000fce0000000000 */
.L_x_14:
[----:B------:R-:W-:Y:S05]  /*1a40*/  @!P0 BRA `(.L_x_0) ;  /* 0x0000000000688947 */ /* 0x000fea0003800000 */
[----:B------:R-:W-:Y:S02]  /*1a50*/  ISETP.NE.AND P1, PT, R14, 0x1, PT ;  /* 0x000000010e00780c */ /* 0x000fe40003f25270 */
[----:B------:R-:W-:-:S04]  /*1a60*/  LOP3.LUT R22, R22, 0x1, RZ, 0xc0, !PT ;  /* 0x0000000116167812 */ /* 0x000fc800078ec0ff */
[----:B------:R-:W-:-:S07]  /*1a70*/  ISETP.NE.U32.AND P0, PT, R22, 0x1, PT ;  /* 0x000000011600780c */ /* 0x000fce0003f05070 */
[----:B------:R-:W0:Y:S02]  /*1a80*/  @P1 LDC.64 R2, c[0x0][0x380] ;  /* 0x0000e000ff021b82 */ /* 0x000e240000000a00 */
[----:B0-----:R-:W-:-:S06]  /*1a90*/  @P1 IMAD.WIDE.U32 R8, R4, 0x8, R2 ;  /* 0x0000000804081825 */ /* 0x001fcc00078e0002 */
[----:B------:R-:W0:Y:S01]  /*1aa0*/  @!P0 LDC.64 R2, c[0x0][0x380] ;  /* 0x0000e000ff028b82 */ /* 0x000e220000000a00 */
[----:B------:R-:W2:Y:S01]  /*1ab0*/  @P1 LDG.E.64 R6, desc[UR6][R8.64] ;  /* 0x0000000608061981 */ /* 0x000ea2000c1e1b00 */
[----:B------:R-:W-:-:S03]  /*1ac0*/  @P1 IADD3 R4, PT, PT, R4, 0x2, RZ ;  /* 0x0000000204041810 */ /* 0x000fc60007ffe0ff */
[----:B------:R-:W3:Y:S02]  /*1ad0*/  @P1 LDG.E.64 R12, desc[UR6][R8.64+0x8] ;  /* 0x00000806080c1981 */ /* 0x000ee4000c1e1b00 */
[----:B0-----:R-:W-:-:S06]  /*1ae0*/  @!P0 IMAD.WIDE.U32 R2, R4, 0x8, R2 ;  /* 0x0000000804028825 */ /* 0x001fcc00078e0002 */
[----:B------:R-:W4:Y:S01]  /*1af0*/  @!P0 LDG.E.64 R2, desc[UR6][R2.64] ;  /* 0x0000000602028981 */ /* 0x000f22000c1e1b00 */
[----:B--2---:R-:W-:-:S06]  /*1b00*/  @P1 IMAD.WIDE R10, R0, 0x4, R6 ;  /* 0x00000004000a1825 */ /* 0x004fcc00078e0206 */
[----:B------:R-:W2:Y:S01]  /*1b10*/  @P1 LDG.E R10, desc[UR6][R10.64] ;  /* 0x000000060a0a1981 */ /* 0x000ea2000c1e1900 */
[----:B---3--:R-:W-:-:S06]  /*1b20*/  @P1 IMAD.WIDE R12, R0, 0x4, R12 ;  /* 0x00000004000c1825 */ /* 0x008fcc00078e020c */
[----:B------:R-:W3:Y:S01]  /*1b30*/  @P1 LDG.E R12, desc[UR6][R12.64] ;  /* 0x000000060c0c1981 */ /* 0x000ee2000c1e1900 */
[----:B----4-:R-:W-:-:S06]  /*1b40*/  @!P0 IMAD.WIDE R6, R0, 0x4, R2 ;  /* 0x0000000400068825 */ /* 0x010fcc00078e0202 */
[----:B------:R-:W4:Y:S01]  /*1b50*/  @!P0 LDG.E R6, desc[UR6][R6.64] ;  /* 0x0000000606068981 */ /* 0x000f22000c1e1900 */
[----:B--2--5:R-:W-:-:S04]  /*1b60*/  @P1 FSETP.GE.AND P2, PT, R10, R5, PT ;  /* 0x000000050a00120b */ /* 0x024fc80003f46000 */
[----:B------:R-:W-:-:S05]  /*1b70*/  @P1 FSEL R9, R5, R10, P2 ;  /* 0x0000000a05091208 */ /* 0x000fca0001000000 */
[----:B------:R-:W-:-:S05]  /*1b80*/  @P1 FADD R9, R10, R9 ;  /* 0x000000090a091221 */ /* 0x000fca0000000000 */
[----:B---3--:R-:W-:-:S04]  /*1b90*/  @P1 FSETP.GE.AND P2, PT, R12, R9, PT ;  /* 0x000000090c00120b */ /* 0x008fc80003f46000 */
[----:B------:R-:W-:-:S05]  /*1ba0*/  @P1 FSEL R9, R9, R12, P2 ;  /* 0x0000000c09091208 */ /* 0x000fca0001000000 */
[----:B------:R-:W-:-:S05]  /*1bb0*/  @P1 FADD R5, R12, R9 ;  /* 0x000000090c051221 */ /* 0x000fca0000000000 */
[----:B----4-:R-:W-:-:S04]  /*1bc0*/  @!P0 FSETP.GE.AND P1, PT, R6, R5, PT ;  /* 0x000000050600820b */ /* 0x010fc80003f26000 */
[----:B------:R-:W-:-:S05]  /*1bd0*/  @!P0 FSEL R3, R5, R6, P1 ;  /* 0x0000000605038208 */ /* 0x000fca0000800000 */
[----:B------:R-:W-:-:S07]  /*1be0*/  @!P0 FADD R5, R6, R3 ;  /* 0x0000000306058221 */ /* 0x000fce0000000000 */
.L_x_0:
[----:B------:R-:W1:Y:S02]  /*1bf0*/  LDC.64 R2, c[0x0][0x388] ;  /* 0x0000e200ff027b82 */ /* 0x000e640000000a00 */
[----:B-1----:R-:W-:-:S05]  /*1c00*/  IMAD.WIDE R2, R0, 0x4, R2 ;  /* 0x0000000400027825 */ /* 0x002fca00078e0202 */
[----:B-----5:R-:W-:Y:S01]  /*1c10*/  STG.E desc[UR6][R2.64], R5 ;  /* 0x0000000502007986 */ /* 0x020fe2000c101906 */
[----:B------:R-:W-:Y:S05]  /*1c20*/  EXIT ;  /* 0x000000000000794d */ /* 0x000fea0003800000 */
.L_x_15:
[----:B------:R-:W-:-:S00]  /*1c30*/  BRA `(.L_x_15) ;  /* 0xfffffffc00fc7947 */ /* 0x000fc0000383ffff */
[----:B------:R-:W-:-:S00]  /*1c40*/  NOP ;  /* 0x0000000000007918 */ /* 0x000fc00000000000 */
        /* <DEDUP_REMOVED lines=11> */
.L_x_16:


//--------------------- .nv.shared.reserved.0     --------------------------
	.section	.nv.shared.reserved.0,"aw",@nobits
	.weak		__nv_reservedSMEM_offset_0_alias
	.size		__nv_reservedSMEM_offset_0_alias, 0, 64
	.other		__nv_reservedSMEM_offset_0_alias,@"STO_CUDA_RESERVED_SHARED STV_DEFAULT"
__nv_reservedSMEM_offset_0_alias:
	.zero		0
	.zero		64


//--------------------- .nv.constant0._Z22elementwise_sum_kernelPPKfPfiiii --------------------------
	.section	.nv.constant0._Z22elementwise_sum_kernelPPKfPfiiii,"a",@progbits
	.sectionflags	@""
	.align	4
.nv.constant0._Z22elementwise_sum_kernelPPKfPfiiii:
	.zero		928


//--------------------- SYMBOLS --------------------------

	.type		.nv.reservedSmem.offset0,@object
	.size		.nv.reservedSmem.offset0,0x4
